//
// Generated by NVIDIA NVVM Compiler
//
// Compiler Build ID: CL-36424714
// Cuda compilation tools, release 13.0, V13.0.88
// Based on NVVM 20.0.0
//

.version 9.0
.target sm_100
.address_size 64

	// .globl	_Z7loadTexyyy
.extern .func  (.param .b32 func_retval0) vprintf
(
	.param .b64 vprintf_param_0,
	.param .b64 vprintf_param_1
)
;
.func  (.param .align 16 .b8 func_retval0[16]) __internal_trig_reduction_slowpathd
(
	.param .b64 __internal_trig_reduction_slowpathd_param_0
)
;
.global .align 8 .u64 cufieldX;
.global .align 8 .u64 cufieldY;
.global .align 8 .u64 cufieldZ;
.global .align 1 .b8 $str[18] = {37, 108, 108, 100, 44, 32, 37, 108, 108, 100, 44, 32, 37, 108, 108, 100, 10};
.global .align 8 .b8 __cudart_i2opi_d[144] = {8, 93, 141, 31, 177, 95, 251, 107, 234, 146, 82, 138, 247, 57, 7, 61, 123, 241, 229, 235, 199, 186, 39, 117, 45, 234, 95, 158, 102, 63, 70, 79, 183, 9, 203, 39, 207, 126, 54, 109, 31, 109, 10, 90, 139, 17, 47, 239, 15, 152, 5, 222, 255, 151, 248, 31, 59, 40, 249, 189, 139, 95, 132, 156, 244, 57, 83, 131, 57, 214, 145, 57, 65, 126, 95, 180, 38, 112, 156, 233, 132, 68, 187, 46, 245, 53, 130, 232, 62, 167, 41, 177, 28, 235, 29, 254, 28, 146, 209, 9, 234, 46, 73, 6, 224, 210, 77, 66, 58, 110, 36, 183, 97, 197, 187, 222, 171, 99, 81, 254, 65, 144, 67, 60, 153, 149, 98, 219, 192, 221, 52, 245, 209, 87, 39, 252, 41, 21, 68, 78, 110, 131, 249, 162};
.global .align 16 .b8 __cudart_sin_cos_coeffs[128] = {70, 210, 176, 44, 241, 229, 90, 190, 146, 227, 172, 105, 227, 29, 199, 62, 161, 98, 219, 25, 160, 1, 42, 191, 24, 8, 17, 17, 17, 17, 129, 63, 84, 85, 85, 85, 85, 85, 197, 191, 0, 0, 0, 0, 0, 0, 0, 0, 0, 0, 0, 0, 0, 0, 0, 0, 100, 129, 253, 32, 131, 255, 168, 189, 40, 133, 239, 193, 167, 238, 33, 62, 217, 230, 6, 142, 79, 126, 146, 190, 233, 188, 221, 25, 160, 1, 250, 62, 71, 93, 193, 22, 108, 193, 86, 191, 81, 85, 85, 85, 85, 85, 165, 63, 0, 0, 0, 0, 0, 0, 224, 191, 0, 0, 0, 0, 0, 0, 240, 63};

.visible .entry _Z7loadTexyyy(
	.param .u64 _Z7loadTexyyy_param_0,
	.param .u64 _Z7loadTexyyy_param_1,
	.param .u64 _Z7loadTexyyy_param_2
)
{
	.local .align 8 .b8 	__local_depot0[24];
	.reg .b64 	%SP;
	.reg .b64 	%SPL;
	.reg .b32 	%r<3>;
	.reg .b64 	%rd<8>;

	mov.u64 	%SPL, __local_depot0;
	cvta.local.u64 	%SP, %SPL;
	ld.param.u64 	%rd1, [_Z7loadTexyyy_param_0];
	ld.param.u64 	%rd2, [_Z7loadTexyyy_param_1];
	ld.param.u64 	%rd3, [_Z7loadTexyyy_param_2];
	add.u64 	%rd4, %SP, 0;
	add.u64 	%rd5, %SPL, 0;
	st.global.u64 	[cufieldX], %rd1;
	st.global.u64 	[cufieldY], %rd2;
	st.global.u64 	[cufieldZ], %rd3;
	st.local.u64 	[%rd5], %rd1;
	st.local.u64 	[%rd5+8], %rd2;
	st.local.u64 	[%rd5+16], %rd3;
	mov.u64 	%rd6, $str;
	cvta.global.u64 	%rd7, %rd6;
	{ // callseq 0, 0
	.param .b64 param0;
	st.param.b64 	[param0], %rd7;
	.param .b64 param1;
	st.param.b64 	[param1], %rd4;
	.param .b32 retval0;
	call.uni (retval0), 
	vprintf, 
	(
	param0, 
	param1
	);
	ld.param.b32 	%r1, [retval0];
	} // callseq 0
	ret;

}
	// .globl	_Z10Permute302PdS_S_S_
.visible .entry _Z10Permute302PdS_S_S_(
	.param .u64 .ptr .align 1 _Z10Permute302PdS_S_S__param_0,
	.param .u64 .ptr .align 1 _Z10Permute302PdS_S_S__param_1,
	.param .u64 .ptr .align 1 _Z10Permute302PdS_S_S__param_2,
	.param .u64 .ptr .align 1 _Z10Permute302PdS_S_S__param_3
)
{
	.reg .pred 	%p<2>;
	.reg .b32 	%r<5>;
	.reg .b64 	%rd<15>;
	.reg .b64 	%fd<4>;

	ld.param.u64 	%rd1, [_Z10Permute302PdS_S_S__param_0];
	ld.param.u64 	%rd2, [_Z10Permute302PdS_S_S__param_1];
	ld.param.u64 	%rd3, [_Z10Permute302PdS_S_S__param_2];
	ld.param.u64 	%rd4, [_Z10Permute302PdS_S_S__param_3];
	mov.u32 	%r2, %ctaid.x;
	mov.u32 	%r3, %ntid.x;
	mov.u32 	%r4, %tid.x;
	mad.lo.s32 	%r1, %r2, %r3, %r4;
	setp.gt.u32 	%p1, %r1, 7569931;
	@%p1 bra 	$L__BB1_2;
	cvta.to.global.u64 	%rd5, %rd1;
	cvta.to.global.u64 	%rd6, %rd2;
	cvta.to.global.u64 	%rd7, %rd3;
	cvta.to.global.u64 	%rd8, %rd4;
	mul.wide.u32 	%rd9, %r1, 24;
	add.s64 	%rd10, %rd5, %rd9;
	ld.global.f64 	%fd1, [%rd10];
	mul.wide.u32 	%rd11, %r1, 8;
	add.s64 	%rd12, %rd6, %rd11;
	st.global.f64 	[%rd12], %fd1;
	ld.global.f64 	%fd2, [%rd10+8];
	add.s64 	%rd13, %rd7, %rd11;
	st.global.f64 	[%rd13], %fd2;
	ld.global.f64 	%fd3, [%rd10+16];
	add.s64 	%rd14, %rd8, %rd11;
	st.global.f64 	[%rd14], %fd3;
$L__BB1_2:
	ret;

}
	// .globl	_Z5TracePdS_ddy
.visible .entry _Z5TracePdS_ddy(
	.param .u64 .ptr .align 1 _Z5TracePdS_ddy_param_0,
	.param .u64 .ptr .align 1 _Z5TracePdS_ddy_param_1,
	.param .f64 _Z5TracePdS_ddy_param_2,
	.param .f64 _Z5TracePdS_ddy_param_3,
	.param .u64 _Z5TracePdS_ddy_param_4
)
{
	.reg .pred 	%p<20>;
	.reg .b32 	%r<418>;
	.reg .b32 	%f<25>;
	.reg .b64 	%rd<22>;
	.reg .b64 	%fd<579>;

	ld.param.u64 	%rd5, [_Z5TracePdS_ddy_param_0];
	ld.param.f64 	%fd51, [_Z5TracePdS_ddy_param_2];
	ld.param.u64 	%rd7, [_Z5TracePdS_ddy_param_4];
	mov.u32 	%r11, %ctaid.x;
	mov.u32 	%r12, %ntid.x;
	mov.u32 	%r13, %tid.x;
	mad.lo.s32 	%r14, %r11, %r12, %r13;
	cvt.u64.u32 	%rd1, %r14;
	setp.le.u64 	%p1, %rd7, %rd1;
	@%p1 bra 	$L__BB2_15;
	cvta.to.global.u64 	%rd8, %rd5;
	mad.lo.s64 	%rd9, %rd1, 48, %rd8;
	ld.global.f64 	%fd569, [%rd9];
	ld.global.f64 	%fd570, [%rd9+8];
	ld.global.f64 	%fd571, [%rd9+16];
	ld.global.f64 	%fd566, [%rd9+24];
	ld.global.f64 	%fd567, [%rd9+32];
	ld.global.f64 	%fd568, [%rd9+40];
	mul.f64 	%fd53, %fd51, 0d400921FB54442D18;
	div.rn.f64 	%fd7, %fd53, 0d4066800000000000;
	abs.f64 	%fd8, %fd7;
	setp.neu.f64 	%p2, %fd8, 0d7FF0000000000000;
	@%p2 bra 	$L__BB2_3;
	mov.f64 	%fd59, 0d0000000000000000;
	mul.rn.f64 	%fd562, %fd7, %fd59;
	mov.b32 	%r415, 1;
	bra.uni 	$L__BB2_6;
$L__BB2_3:
	mul.f64 	%fd54, %fd7, 0d3FE45F306DC9C883;
	cvt.rni.s32.f64 	%r414, %fd54;
	cvt.rn.f64.s32 	%fd55, %r414;
	fma.rn.f64 	%fd56, %fd55, 0dBFF921FB54442D18, %fd7;
	fma.rn.f64 	%fd57, %fd55, 0dBC91A62633145C00, %fd56;
	fma.rn.f64 	%fd562, %fd55, 0dB97B839A252049C0, %fd57;
	setp.ltu.f64 	%p3, %fd8, 0d41E0000000000000;
	@%p3 bra 	$L__BB2_5;
	{ // callseq 1, 0
	.param .b64 param0;
	st.param.f64 	[param0], %fd7;
	.param .align 16 .b8 retval0[16];
	call.uni (retval0), 
	__internal_trig_reduction_slowpathd, 
	(
	param0
	);
	ld.param.f64 	%fd562, [retval0];
	ld.param.b32 	%r414, [retval0+8];
	} // callseq 1
$L__BB2_5:
	add.s32 	%r415, %r414, 1;
$L__BB2_6:
	setp.neu.f64 	%p4, %fd8, 0d7FF0000000000000;
	shl.b32 	%r17, %r415, 6;
	cvt.u64.u32 	%rd10, %r17;
	and.b64  	%rd11, %rd10, 64;
	mov.u64 	%rd12, __cudart_sin_cos_coeffs;
	add.s64 	%rd13, %rd12, %rd11;
	mul.rn.f64 	%fd60, %fd562, %fd562;
	and.b32  	%r18, %r415, 1;
	setp.eq.b32 	%p5, %r18, 1;
	selp.f64 	%fd61, 0dBDA8FF8320FD8164, 0d3DE5DB65F9785EBA, %p5;
	ld.global.nc.v2.f64 	{%fd62, %fd63}, [%rd13];
	fma.rn.f64 	%fd64, %fd61, %fd60, %fd62;
	fma.rn.f64 	%fd65, %fd64, %fd60, %fd63;
	ld.global.nc.v2.f64 	{%fd66, %fd67}, [%rd13+16];
	fma.rn.f64 	%fd68, %fd65, %fd60, %fd66;
	fma.rn.f64 	%fd69, %fd68, %fd60, %fd67;
	ld.global.nc.v2.f64 	{%fd70, %fd71}, [%rd13+32];
	fma.rn.f64 	%fd72, %fd69, %fd60, %fd70;
	fma.rn.f64 	%fd73, %fd72, %fd60, %fd71;
	fma.rn.f64 	%fd74, %fd73, %fd562, %fd562;
	fma.rn.f64 	%fd75, %fd73, %fd60, 0d3FF0000000000000;
	selp.f64 	%fd76, %fd75, %fd74, %p5;
	and.b32  	%r19, %r415, 2;
	setp.eq.s32 	%p6, %r19, 0;
	mov.f64 	%fd77, 0d0000000000000000;
	sub.f64 	%fd78, %fd77, %fd76;
	selp.f64 	%fd14, %fd76, %fd78, %p6;
	@%p4 bra 	$L__BB2_8;
	mov.f64 	%fd84, 0d0000000000000000;
	mul.rn.f64 	%fd563, %fd7, %fd84;
	mov.b32 	%r416, 0;
	bra.uni 	$L__BB2_10;
$L__BB2_8:
	mul.f64 	%fd79, %fd7, 0d3FE45F306DC9C883;
	cvt.rni.s32.f64 	%r416, %fd79;
	cvt.rn.f64.s32 	%fd80, %r416;
	fma.rn.f64 	%fd81, %fd80, 0dBFF921FB54442D18, %fd7;
	fma.rn.f64 	%fd82, %fd80, 0dBC91A62633145C00, %fd81;
	fma.rn.f64 	%fd563, %fd80, 0dB97B839A252049C0, %fd82;
	setp.ltu.f64 	%p7, %fd8, 0d41E0000000000000;
	@%p7 bra 	$L__BB2_10;
	{ // callseq 2, 0
	.param .b64 param0;
	st.param.f64 	[param0], %fd7;
	.param .align 16 .b8 retval0[16];
	call.uni (retval0), 
	__internal_trig_reduction_slowpathd, 
	(
	param0
	);
	ld.param.f64 	%fd563, [retval0];
	ld.param.b32 	%r416, [retval0+8];
	} // callseq 2
$L__BB2_10:
	shl.b32 	%r23, %r416, 6;
	cvt.u64.u32 	%rd14, %r23;
	and.b64  	%rd15, %rd14, 64;
	add.s64 	%rd17, %rd12, %rd15;
	mul.rn.f64 	%fd86, %fd563, %fd563;
	and.b32  	%r24, %r416, 1;
	setp.eq.b32 	%p8, %r24, 1;
	selp.f64 	%fd87, 0dBDA8FF8320FD8164, 0d3DE5DB65F9785EBA, %p8;
	ld.global.nc.v2.f64 	{%fd88, %fd89}, [%rd17];
	fma.rn.f64 	%fd90, %fd87, %fd86, %fd88;
	fma.rn.f64 	%fd91, %fd90, %fd86, %fd89;
	ld.global.nc.v2.f64 	{%fd92, %fd93}, [%rd17+16];
	fma.rn.f64 	%fd94, %fd91, %fd86, %fd92;
	fma.rn.f64 	%fd95, %fd94, %fd86, %fd93;
	ld.global.nc.v2.f64 	{%fd96, %fd97}, [%rd17+32];
	fma.rn.f64 	%fd98, %fd95, %fd86, %fd96;
	fma.rn.f64 	%fd99, %fd98, %fd86, %fd97;
	fma.rn.f64 	%fd100, %fd99, %fd563, %fd563;
	fma.rn.f64 	%fd101, %fd99, %fd86, 0d3FF0000000000000;
	selp.f64 	%fd102, %fd101, %fd100, %p8;
	and.b32  	%r25, %r416, 2;
	setp.eq.s32 	%p9, %r25, 0;
	mov.f64 	%fd564, 0d0000000000000000;
	sub.f64 	%fd103, %fd564, %fd102;
	selp.f64 	%fd19, %fd102, %fd103, %p9;
	mul.f64 	%fd104, %fd569, %fd19;
	fma.rn.f64 	%fd565, %fd571, %fd14, %fd104;
	ld.global.u64 	%rd2, [cufieldX];
	ld.global.u64 	%rd3, [cufieldY];
	mov.b32 	%r417, 0;
	ld.global.u64 	%rd4, [cufieldZ];
$L__BB2_11:
	ld.param.f64 	%fd559, [_Z5TracePdS_ddy_param_3];
	mul.f64 	%fd105, %fd569, 0d3FB999999999999A;
	abs.f64 	%fd106, %fd105;
	fma.rn.f64 	%fd107, %fd570, 0d3FB999999999999A, 0d4044800000000000;
	mul.f64 	%fd108, %fd571, 0d3FB999999999999A;
	abs.f64 	%fd109, %fd108;
	cvt.rm.f32.f64 	%f1, %fd106;
	cvt.rm.f32.f64 	%f2, %fd107;
	cvt.rm.f32.f64 	%f3, %fd109;
	tex.3d.v4.u32.f32 	{%r26, %r27, %r28, %r29}, [%rd2, {%f3, %f1, %f2, %f2}];
	tex.3d.v4.u32.f32 	{%r30, %r31, %r32, %r33}, [%rd3, {%f3, %f1, %f2, %f2}];
	tex.3d.v4.u32.f32 	{%r34, %r35, %r36, %r37}, [%rd4, {%f3, %f1, %f2, %f2}];
	mov.b64 	%fd110, {%r26, %r27};
	mov.b64 	%fd111, {%r30, %r31};
	mov.b64 	%fd112, {%r34, %r35};
	add.f64 	%fd113, %fd106, 0d3FF0000000000000;
	cvt.rm.f32.f64 	%f4, %fd113;
	tex.3d.v4.u32.f32 	{%r38, %r39, %r40, %r41}, [%rd2, {%f3, %f4, %f2, %f2}];
	tex.3d.v4.u32.f32 	{%r42, %r43, %r44, %r45}, [%rd3, {%f3, %f4, %f2, %f2}];
	tex.3d.v4.u32.f32 	{%r46, %r47, %r48, %r49}, [%rd4, {%f3, %f4, %f2, %f2}];
	mov.b64 	%fd114, {%r38, %r39};
	mov.b64 	%fd115, {%r42, %r43};
	mov.b64 	%fd116, {%r46, %r47};
	add.f64 	%fd117, %fd107, 0d3FF0000000000000;
	cvt.rm.f32.f64 	%f5, %fd117;
	tex.3d.v4.u32.f32 	{%r50, %r51, %r52, %r53}, [%rd2, {%f3, %f1, %f5, %f5}];
	tex.3d.v4.u32.f32 	{%r54, %r55, %r56, %r57}, [%rd3, {%f3, %f1, %f5, %f5}];
	tex.3d.v4.u32.f32 	{%r58, %r59, %r60, %r61}, [%rd4, {%f3, %f1, %f5, %f5}];
	mov.b64 	%fd118, {%r50, %r51};
	mov.b64 	%fd119, {%r54, %r55};
	mov.b64 	%fd120, {%r58, %r59};
	tex.3d.v4.u32.f32 	{%r62, %r63, %r64, %r65}, [%rd2, {%f3, %f4, %f5, %f5}];
	tex.3d.v4.u32.f32 	{%r66, %r67, %r68, %r69}, [%rd3, {%f3, %f4, %f5, %f5}];
	tex.3d.v4.u32.f32 	{%r70, %r71, %r72, %r73}, [%rd4, {%f3, %f4, %f5, %f5}];
	mov.b64 	%fd121, {%r62, %r63};
	mov.b64 	%fd122, {%r66, %r67};
	mov.b64 	%fd123, {%r70, %r71};
	add.f64 	%fd124, %fd109, 0d3FF0000000000000;
	cvt.rm.f32.f64 	%f6, %fd124;
	tex.3d.v4.u32.f32 	{%r74, %r75, %r76, %r77}, [%rd2, {%f6, %f1, %f2, %f2}];
	tex.3d.v4.u32.f32 	{%r78, %r79, %r80, %r81}, [%rd3, {%f6, %f1, %f2, %f2}];
	tex.3d.v4.u32.f32 	{%r82, %r83, %r84, %r85}, [%rd4, {%f6, %f1, %f2, %f2}];
	mov.b64 	%fd125, {%r74, %r75};
	mov.b64 	%fd126, {%r78, %r79};
	mov.b64 	%fd127, {%r82, %r83};
	tex.3d.v4.u32.f32 	{%r86, %r87, %r88, %r89}, [%rd2, {%f6, %f4, %f2, %f2}];
	tex.3d.v4.u32.f32 	{%r90, %r91, %r92, %r93}, [%rd3, {%f6, %f4, %f2, %f2}];
	tex.3d.v4.u32.f32 	{%r94, %r95, %r96, %r97}, [%rd4, {%f6, %f4, %f2, %f2}];
	mov.b64 	%fd128, {%r86, %r87};
	mov.b64 	%fd129, {%r90, %r91};
	mov.b64 	%fd130, {%r94, %r95};
	tex.3d.v4.u32.f32 	{%r98, %r99, %r100, %r101}, [%rd2, {%f6, %f1, %f5, %f5}];
	tex.3d.v4.u32.f32 	{%r102, %r103, %r104, %r105}, [%rd3, {%f6, %f1, %f5, %f5}];
	tex.3d.v4.u32.f32 	{%r106, %r107, %r108, %r109}, [%rd4, {%f6, %f1, %f5, %f5}];
	mov.b64 	%fd131, {%r98, %r99};
	mov.b64 	%fd132, {%r102, %r103};
	mov.b64 	%fd133, {%r106, %r107};
	tex.3d.v4.u32.f32 	{%r110, %r111, %r112, %r113}, [%rd2, {%f6, %f4, %f5, %f5}];
	tex.3d.v4.u32.f32 	{%r114, %r115, %r116, %r117}, [%rd3, {%f6, %f4, %f5, %f5}];
	tex.3d.v4.u32.f32 	{%r118, %r119, %r120, %r121}, [%rd4, {%f6, %f4, %f5, %f5}];
	mov.b64 	%fd134, {%r110, %r111};
	mov.b64 	%fd135, {%r114, %r115};
	mov.b64 	%fd136, {%r118, %r119};
	cvt.rmi.f64.f64 	%fd137, %fd106;
	sub.f64 	%fd138, %fd106, %fd137;
	cvt.rmi.f64.f64 	%fd139, %fd107;
	sub.f64 	%fd140, %fd107, %fd139;
	cvt.rmi.f64.f64 	%fd141, %fd109;
	sub.f64 	%fd142, %fd109, %fd141;
	neg.f64 	%fd143, %fd142;
	fma.rn.f64 	%fd144, %fd110, %fd143, %fd110;
	fma.rn.f64 	%fd145, %fd111, %fd143, %fd111;
	fma.rn.f64 	%fd146, %fd112, %fd143, %fd112;
	fma.rn.f64 	%fd147, %fd125, %fd142, %fd144;
	fma.rn.f64 	%fd148, %fd126, %fd142, %fd145;
	fma.rn.f64 	%fd149, %fd127, %fd142, %fd146;
	fma.rn.f64 	%fd150, %fd114, %fd143, %fd114;
	fma.rn.f64 	%fd151, %fd115, %fd143, %fd115;
	fma.rn.f64 	%fd152, %fd116, %fd143, %fd116;
	fma.rn.f64 	%fd153, %fd128, %fd142, %fd150;
	fma.rn.f64 	%fd154, %fd129, %fd142, %fd151;
	fma.rn.f64 	%fd155, %fd130, %fd142, %fd152;
	fma.rn.f64 	%fd156, %fd118, %fd143, %fd118;
	fma.rn.f64 	%fd157, %fd119, %fd143, %fd119;
	fma.rn.f64 	%fd158, %fd120, %fd143, %fd120;
	fma.rn.f64 	%fd159, %fd131, %fd142, %fd156;
	fma.rn.f64 	%fd160, %fd132, %fd142, %fd157;
	fma.rn.f64 	%fd161, %fd133, %fd142, %fd158;
	fma.rn.f64 	%fd162, %fd121, %fd143, %fd121;
	fma.rn.f64 	%fd163, %fd122, %fd143, %fd122;
	fma.rn.f64 	%fd164, %fd123, %fd143, %fd123;
	fma.rn.f64 	%fd165, %fd134, %fd142, %fd162;
	fma.rn.f64 	%fd166, %fd135, %fd142, %fd163;
	fma.rn.f64 	%fd167, %fd136, %fd142, %fd164;
	neg.f64 	%fd168, %fd138;
	fma.rn.f64 	%fd169, %fd147, %fd168, %fd147;
	fma.rn.f64 	%fd170, %fd148, %fd168, %fd148;
	fma.rn.f64 	%fd171, %fd149, %fd168, %fd149;
	fma.rn.f64 	%fd172, %fd153, %fd138, %fd169;
	fma.rn.f64 	%fd173, %fd154, %fd138, %fd170;
	fma.rn.f64 	%fd174, %fd155, %fd138, %fd171;
	fma.rn.f64 	%fd175, %fd159, %fd168, %fd159;
	fma.rn.f64 	%fd176, %fd160, %fd168, %fd160;
	fma.rn.f64 	%fd177, %fd161, %fd168, %fd161;
	fma.rn.f64 	%fd178, %fd165, %fd138, %fd175;
	fma.rn.f64 	%fd179, %fd166, %fd138, %fd176;
	fma.rn.f64 	%fd180, %fd167, %fd138, %fd177;
	neg.f64 	%fd181, %fd140;
	fma.rn.f64 	%fd182, %fd172, %fd181, %fd172;
	fma.rn.f64 	%fd183, %fd173, %fd181, %fd173;
	fma.rn.f64 	%fd184, %fd174, %fd181, %fd174;
	fma.rn.f64 	%fd185, %fd178, %fd140, %fd182;
	fma.rn.f64 	%fd186, %fd179, %fd140, %fd183;
	fma.rn.f64 	%fd187, %fd180, %fd140, %fd184;
	setp.lt.f64 	%p10, %fd569, 0d0000000000000000;
	neg.f64 	%fd188, %fd185;
	selp.f64 	%fd189, %fd188, %fd185, %p10;
	setp.lt.f64 	%p11, %fd571, 0d0000000000000000;
	neg.f64 	%fd190, %fd187;
	selp.f64 	%fd191, %fd190, %fd187, %p11;
	neg.f64 	%fd192, %fd191;
	mul.f64 	%fd193, %fd567, %fd192;
	fma.rn.f64 	%fd194, %fd568, %fd186, %fd193;
	neg.f64 	%fd195, %fd189;
	mul.f64 	%fd196, %fd568, %fd195;
	fma.rn.f64 	%fd197, %fd566, %fd191, %fd196;
	neg.f64 	%fd198, %fd186;
	mul.f64 	%fd199, %fd566, %fd198;
	fma.rn.f64 	%fd200, %fd567, %fd189, %fd199;
	fma.rn.f64 	%fd201, %fd566, 0d3F40624DD2F1A9FC, %fd569;
	fma.rn.f64 	%fd202, %fd567, 0d3F40624DD2F1A9FC, %fd570;
	fma.rn.f64 	%fd203, %fd568, 0d3F40624DD2F1A9FC, %fd571;
	fma.rn.f64 	%fd204, %fd194, 0d3F40624DD2F1A9FC, %fd566;
	fma.rn.f64 	%fd205, %fd197, 0d3F40624DD2F1A9FC, %fd567;
	fma.rn.f64 	%fd206, %fd200, 0d3F40624DD2F1A9FC, %fd568;
	mul.f64 	%fd207, %fd201, 0d3FB999999999999A;
	abs.f64 	%fd208, %fd207;
	fma.rn.f64 	%fd209, %fd202, 0d3FB999999999999A, 0d4044800000000000;
	mul.f64 	%fd210, %fd203, 0d3FB999999999999A;
	abs.f64 	%fd211, %fd210;
	cvt.rm.f32.f64 	%f7, %fd208;
	cvt.rm.f32.f64 	%f8, %fd209;
	cvt.rm.f32.f64 	%f9, %fd211;
	tex.3d.v4.u32.f32 	{%r122, %r123, %r124, %r125}, [%rd2, {%f9, %f7, %f8, %f8}];
	tex.3d.v4.u32.f32 	{%r126, %r127, %r128, %r129}, [%rd3, {%f9, %f7, %f8, %f8}];
	tex.3d.v4.u32.f32 	{%r130, %r131, %r132, %r133}, [%rd4, {%f9, %f7, %f8, %f8}];
	mov.b64 	%fd212, {%r122, %r123};
	mov.b64 	%fd213, {%r126, %r127};
	mov.b64 	%fd214, {%r130, %r131};
	add.f64 	%fd215, %fd208, 0d3FF0000000000000;
	cvt.rm.f32.f64 	%f10, %fd215;
	tex.3d.v4.u32.f32 	{%r134, %r135, %r136, %r137}, [%rd2, {%f9, %f10, %f8, %f8}];
	tex.3d.v4.u32.f32 	{%r138, %r139, %r140, %r141}, [%rd3, {%f9, %f10, %f8, %f8}];
	tex.3d.v4.u32.f32 	{%r142, %r143, %r144, %r145}, [%rd4, {%f9, %f10, %f8, %f8}];
	mov.b64 	%fd216, {%r134, %r135};
	mov.b64 	%fd217, {%r138, %r139};
	mov.b64 	%fd218, {%r142, %r143};
	add.f64 	%fd219, %fd209, 0d3FF0000000000000;
	cvt.rm.f32.f64 	%f11, %fd219;
	tex.3d.v4.u32.f32 	{%r146, %r147, %r148, %r149}, [%rd2, {%f9, %f7, %f11, %f11}];
	tex.3d.v4.u32.f32 	{%r150, %r151, %r152, %r153}, [%rd3, {%f9, %f7, %f11, %f11}];
	tex.3d.v4.u32.f32 	{%r154, %r155, %r156, %r157}, [%rd4, {%f9, %f7, %f11, %f11}];
	mov.b64 	%fd220, {%r146, %r147};
	mov.b64 	%fd221, {%r150, %r151};
	mov.b64 	%fd222, {%r154, %r155};
	tex.3d.v4.u32.f32 	{%r158, %r159, %r160, %r161}, [%rd2, {%f9, %f10, %f11, %f11}];
	tex.3d.v4.u32.f32 	{%r162, %r163, %r164, %r165}, [%rd3, {%f9, %f10, %f11, %f11}];
	tex.3d.v4.u32.f32 	{%r166, %r167, %r168, %r169}, [%rd4, {%f9, %f10, %f11, %f11}];
	mov.b64 	%fd223, {%r158, %r159};
	mov.b64 	%fd224, {%r162, %r163};
	mov.b64 	%fd225, {%r166, %r167};
	add.f64 	%fd226, %fd211, 0d3FF0000000000000;
	cvt.rm.f32.f64 	%f12, %fd226;
	tex.3d.v4.u32.f32 	{%r170, %r171, %r172, %r173}, [%rd2, {%f12, %f7, %f8, %f8}];
	tex.3d.v4.u32.f32 	{%r174, %r175, %r176, %r177}, [%rd3, {%f12, %f7, %f8, %f8}];
	tex.3d.v4.u32.f32 	{%r178, %r179, %r180, %r181}, [%rd4, {%f12, %f7, %f8, %f8}];
	mov.b64 	%fd227, {%r170, %r171};
	mov.b64 	%fd228, {%r174, %r175};
	mov.b64 	%fd229, {%r178, %r179};
	tex.3d.v4.u32.f32 	{%r182, %r183, %r184, %r185}, [%rd2, {%f12, %f10, %f8, %f8}];
	tex.3d.v4.u32.f32 	{%r186, %r187, %r188, %r189}, [%rd3, {%f12, %f10, %f8, %f8}];
	tex.3d.v4.u32.f32 	{%r190, %r191, %r192, %r193}, [%rd4, {%f12, %f10, %f8, %f8}];
	mov.b64 	%fd230, {%r182, %r183};
	mov.b64 	%fd231, {%r186, %r187};
	mov.b64 	%fd232, {%r190, %r191};
	tex.3d.v4.u32.f32 	{%r194, %r195, %r196, %r197}, [%rd2, {%f12, %f7, %f11, %f11}];
	tex.3d.v4.u32.f32 	{%r198, %r199, %r200, %r201}, [%rd3, {%f12, %f7, %f11, %f11}];
	tex.3d.v4.u32.f32 	{%r202, %r203, %r204, %r205}, [%rd4, {%f12, %f7, %f11, %f11}];
	mov.b64 	%fd233, {%r194, %r195};
	mov.b64 	%fd234, {%r198, %r199};
	mov.b64 	%fd235, {%r202, %r203};
	tex.3d.v4.u32.f32 	{%r206, %r207, %r208, %r209}, [%rd2, {%f12, %f10, %f11, %f11}];
	tex.3d.v4.u32.f32 	{%r210, %r211, %r212, %r213}, [%rd3, {%f12, %f10, %f11, %f11}];
	tex.3d.v4.u32.f32 	{%r214, %r215, %r216, %r217}, [%rd4, {%f12, %f10, %f11, %f11}];
	mov.b64 	%fd236, {%r206, %r207};
	mov.b64 	%fd237, {%r210, %r211};
	mov.b64 	%fd238, {%r214, %r215};
	cvt.rmi.f64.f64 	%fd239, %fd208;
	sub.f64 	%fd240, %fd208, %fd239;
	cvt.rmi.f64.f64 	%fd241, %fd209;
	sub.f64 	%fd242, %fd209, %fd241;
	cvt.rmi.f64.f64 	%fd243, %fd211;
	sub.f64 	%fd244, %fd211, %fd243;
	neg.f64 	%fd245, %fd244;
	fma.rn.f64 	%fd246, %fd212, %fd245, %fd212;
	fma.rn.f64 	%fd247, %fd213, %fd245, %fd213;
	fma.rn.f64 	%fd248, %fd214, %fd245, %fd214;
	fma.rn.f64 	%fd249, %fd227, %fd244, %fd246;
	fma.rn.f64 	%fd250, %fd228, %fd244, %fd247;
	fma.rn.f64 	%fd251, %fd229, %fd244, %fd248;
	fma.rn.f64 	%fd252, %fd216, %fd245, %fd216;
	fma.rn.f64 	%fd253, %fd217, %fd245, %fd217;
	fma.rn.f64 	%fd254, %fd218, %fd245, %fd218;
	fma.rn.f64 	%fd255, %fd230, %fd244, %fd252;
	fma.rn.f64 	%fd256, %fd231, %fd244, %fd253;
	fma.rn.f64 	%fd257, %fd232, %fd244, %fd254;
	fma.rn.f64 	%fd258, %fd220, %fd245, %fd220;
	fma.rn.f64 	%fd259, %fd221, %fd245, %fd221;
	fma.rn.f64 	%fd260, %fd222, %fd245, %fd222;
	fma.rn.f64 	%fd261, %fd233, %fd244, %fd258;
	fma.rn.f64 	%fd262, %fd234, %fd244, %fd259;
	fma.rn.f64 	%fd263, %fd235, %fd244, %fd260;
	fma.rn.f64 	%fd264, %fd223, %fd245, %fd223;
	fma.rn.f64 	%fd265, %fd224, %fd245, %fd224;
	fma.rn.f64 	%fd266, %fd225, %fd245, %fd225;
	fma.rn.f64 	%fd267, %fd236, %fd244, %fd264;
	fma.rn.f64 	%fd268, %fd237, %fd244, %fd265;
	fma.rn.f64 	%fd269, %fd238, %fd244, %fd266;
	neg.f64 	%fd270, %fd240;
	fma.rn.f64 	%fd271, %fd249, %fd270, %fd249;
	fma.rn.f64 	%fd272, %fd250, %fd270, %fd250;
	fma.rn.f64 	%fd273, %fd251, %fd270, %fd251;
	fma.rn.f64 	%fd274, %fd255, %fd240, %fd271;
	fma.rn.f64 	%fd275, %fd256, %fd240, %fd272;
	fma.rn.f64 	%fd276, %fd257, %fd240, %fd273;
	fma.rn.f64 	%fd277, %fd261, %fd270, %fd261;
	fma.rn.f64 	%fd278, %fd262, %fd270, %fd262;
	fma.rn.f64 	%fd279, %fd263, %fd270, %fd263;
	fma.rn.f64 	%fd280, %fd267, %fd240, %fd277;
	fma.rn.f64 	%fd281, %fd268, %fd240, %fd278;
	fma.rn.f64 	%fd282, %fd269, %fd240, %fd279;
	neg.f64 	%fd283, %fd242;
	fma.rn.f64 	%fd284, %fd274, %fd283, %fd274;
	fma.rn.f64 	%fd285, %fd275, %fd283, %fd275;
	fma.rn.f64 	%fd286, %fd276, %fd283, %fd276;
	fma.rn.f64 	%fd287, %fd280, %fd242, %fd284;
	fma.rn.f64 	%fd288, %fd281, %fd242, %fd285;
	fma.rn.f64 	%fd289, %fd282, %fd242, %fd286;
	setp.lt.f64 	%p12, %fd201, 0d0000000000000000;
	neg.f64 	%fd290, %fd287;
	selp.f64 	%fd291, %fd290, %fd287, %p12;
	setp.lt.f64 	%p13, %fd203, 0d0000000000000000;
	neg.f64 	%fd292, %fd289;
	selp.f64 	%fd293, %fd292, %fd289, %p13;
	neg.f64 	%fd294, %fd293;
	mul.f64 	%fd295, %fd205, %fd294;
	fma.rn.f64 	%fd296, %fd206, %fd288, %fd295;
	neg.f64 	%fd297, %fd291;
	mul.f64 	%fd298, %fd206, %fd297;
	fma.rn.f64 	%fd299, %fd204, %fd293, %fd298;
	neg.f64 	%fd300, %fd288;
	mul.f64 	%fd301, %fd204, %fd300;
	fma.rn.f64 	%fd302, %fd205, %fd291, %fd301;
	fma.rn.f64 	%fd303, %fd204, 0d3F40624DD2F1A9FC, %fd569;
	fma.rn.f64 	%fd304, %fd205, 0d3F40624DD2F1A9FC, %fd570;
	fma.rn.f64 	%fd305, %fd206, 0d3F40624DD2F1A9FC, %fd571;
	fma.rn.f64 	%fd306, %fd296, 0d3F40624DD2F1A9FC, %fd566;
	fma.rn.f64 	%fd307, %fd299, 0d3F40624DD2F1A9FC, %fd567;
	fma.rn.f64 	%fd308, %fd302, 0d3F40624DD2F1A9FC, %fd568;
	mul.f64 	%fd309, %fd303, 0d3FB999999999999A;
	abs.f64 	%fd310, %fd309;
	fma.rn.f64 	%fd311, %fd304, 0d3FB999999999999A, 0d4044800000000000;
	mul.f64 	%fd312, %fd305, 0d3FB999999999999A;
	abs.f64 	%fd313, %fd312;
	cvt.rm.f32.f64 	%f13, %fd310;
	cvt.rm.f32.f64 	%f14, %fd311;
	cvt.rm.f32.f64 	%f15, %fd313;
	tex.3d.v4.u32.f32 	{%r218, %r219, %r220, %r221}, [%rd2, {%f15, %f13, %f14, %f14}];
	tex.3d.v4.u32.f32 	{%r222, %r223, %r224, %r225}, [%rd3, {%f15, %f13, %f14, %f14}];
	tex.3d.v4.u32.f32 	{%r226, %r227, %r228, %r229}, [%rd4, {%f15, %f13, %f14, %f14}];
	mov.b64 	%fd314, {%r218, %r219};
	mov.b64 	%fd315, {%r222, %r223};
	mov.b64 	%fd316, {%r226, %r227};
	add.f64 	%fd317, %fd310, 0d3FF0000000000000;
	cvt.rm.f32.f64 	%f16, %fd317;
	tex.3d.v4.u32.f32 	{%r230, %r231, %r232, %r233}, [%rd2, {%f15, %f16, %f14, %f14}];
	tex.3d.v4.u32.f32 	{%r234, %r235, %r236, %r237}, [%rd3, {%f15, %f16, %f14, %f14}];
	tex.3d.v4.u32.f32 	{%r238, %r239, %r240, %r241}, [%rd4, {%f15, %f16, %f14, %f14}];
	mov.b64 	%fd318, {%r230, %r231};
	mov.b64 	%fd319, {%r234, %r235};
	mov.b64 	%fd320, {%r238, %r239};
	add.f64 	%fd321, %fd311, 0d3FF0000000000000;
	cvt.rm.f32.f64 	%f17, %fd321;
	tex.3d.v4.u32.f32 	{%r242, %r243, %r244, %r245}, [%rd2, {%f15, %f13, %f17, %f17}];
	tex.3d.v4.u32.f32 	{%r246, %r247, %r248, %r249}, [%rd3, {%f15, %f13, %f17, %f17}];
	tex.3d.v4.u32.f32 	{%r250, %r251, %r252, %r253}, [%rd4, {%f15, %f13, %f17, %f17}];
	mov.b64 	%fd322, {%r242, %r243};
	mov.b64 	%fd323, {%r246, %r247};
	mov.b64 	%fd324, {%r250, %r251};
	tex.3d.v4.u32.f32 	{%r254, %r255, %r256, %r257}, [%rd2, {%f15, %f16, %f17, %f17}];
	tex.3d.v4.u32.f32 	{%r258, %r259, %r260, %r261}, [%rd3, {%f15, %f16, %f17, %f17}];
	tex.3d.v4.u32.f32 	{%r262, %r263, %r264, %r265}, [%rd4, {%f15, %f16, %f17, %f17}];
	mov.b64 	%fd325, {%r254, %r255};
	mov.b64 	%fd326, {%r258, %r259};
	mov.b64 	%fd327, {%r262, %r263};
	add.f64 	%fd328, %fd313, 0d3FF0000000000000;
	cvt.rm.f32.f64 	%f18, %fd328;
	tex.3d.v4.u32.f32 	{%r266, %r267, %r268, %r269}, [%rd2, {%f18, %f13, %f14, %f14}];
	tex.3d.v4.u32.f32 	{%r270, %r271, %r272, %r273}, [%rd3, {%f18, %f13, %f14, %f14}];
	tex.3d.v4.u32.f32 	{%r274, %r275, %r276, %r277}, [%rd4, {%f18, %f13, %f14, %f14}];
	mov.b64 	%fd329, {%r266, %r267};
	mov.b64 	%fd330, {%r270, %r271};
	mov.b64 	%fd331, {%r274, %r275};
	tex.3d.v4.u32.f32 	{%r278, %r279, %r280, %r281}, [%rd2, {%f18, %f16, %f14, %f14}];
	tex.3d.v4.u32.f32 	{%r282, %r283, %r284, %r285}, [%rd3, {%f18, %f16, %f14, %f14}];
	tex.3d.v4.u32.f32 	{%r286, %r287, %r288, %r289}, [%rd4, {%f18, %f16, %f14, %f14}];
	mov.b64 	%fd332, {%r278, %r279};
	mov.b64 	%fd333, {%r282, %r283};
	mov.b64 	%fd334, {%r286, %r287};
	tex.3d.v4.u32.f32 	{%r290, %r291, %r292, %r293}, [%rd2, {%f18, %f13, %f17, %f17}];
	tex.3d.v4.u32.f32 	{%r294, %r295, %r296, %r297}, [%rd3, {%f18, %f13, %f17, %f17}];
	tex.3d.v4.u32.f32 	{%r298, %r299, %r300, %r301}, [%rd4, {%f18, %f13, %f17, %f17}];
	mov.b64 	%fd335, {%r290, %r291};
	mov.b64 	%fd336, {%r294, %r295};
	mov.b64 	%fd337, {%r298, %r299};
	tex.3d.v4.u32.f32 	{%r302, %r303, %r304, %r305}, [%rd2, {%f18, %f16, %f17, %f17}];
	tex.3d.v4.u32.f32 	{%r306, %r307, %r308, %r309}, [%rd3, {%f18, %f16, %f17, %f17}];
	tex.3d.v4.u32.f32 	{%r310, %r311, %r312, %r313}, [%rd4, {%f18, %f16, %f17, %f17}];
	mov.b64 	%fd338, {%r302, %r303};
	mov.b64 	%fd339, {%r306, %r307};
	mov.b64 	%fd340, {%r310, %r311};
	cvt.rmi.f64.f64 	%fd341, %fd310;
	sub.f64 	%fd342, %fd310, %fd341;
	cvt.rmi.f64.f64 	%fd343, %fd311;
	sub.f64 	%fd344, %fd311, %fd343;
	cvt.rmi.f64.f64 	%fd345, %fd313;
	sub.f64 	%fd346, %fd313, %fd345;
	neg.f64 	%fd347, %fd346;
	fma.rn.f64 	%fd348, %fd314, %fd347, %fd314;
	fma.rn.f64 	%fd349, %fd315, %fd347, %fd315;
	fma.rn.f64 	%fd350, %fd316, %fd347, %fd316;
	fma.rn.f64 	%fd351, %fd329, %fd346, %fd348;
	fma.rn.f64 	%fd352, %fd330, %fd346, %fd349;
	fma.rn.f64 	%fd353, %fd331, %fd346, %fd350;
	fma.rn.f64 	%fd354, %fd318, %fd347, %fd318;
	fma.rn.f64 	%fd355, %fd319, %fd347, %fd319;
	fma.rn.f64 	%fd356, %fd320, %fd347, %fd320;
	fma.rn.f64 	%fd357, %fd332, %fd346, %fd354;
	fma.rn.f64 	%fd358, %fd333, %fd346, %fd355;
	fma.rn.f64 	%fd359, %fd334, %fd346, %fd356;
	fma.rn.f64 	%fd360, %fd322, %fd347, %fd322;
	fma.rn.f64 	%fd361, %fd323, %fd347, %fd323;
	fma.rn.f64 	%fd362, %fd324, %fd347, %fd324;
	fma.rn.f64 	%fd363, %fd335, %fd346, %fd360;
	fma.rn.f64 	%fd364, %fd336, %fd346, %fd361;
	fma.rn.f64 	%fd365, %fd337, %fd346, %fd362;
	fma.rn.f64 	%fd366, %fd325, %fd347, %fd325;
	fma.rn.f64 	%fd367, %fd326, %fd347, %fd326;
	fma.rn.f64 	%fd368, %fd327, %fd347, %fd327;
	fma.rn.f64 	%fd369, %fd338, %fd346, %fd366;
	fma.rn.f64 	%fd370, %fd339, %fd346, %fd367;
	fma.rn.f64 	%fd371, %fd340, %fd346, %fd368;
	neg.f64 	%fd372, %fd342;
	fma.rn.f64 	%fd373, %fd351, %fd372, %fd351;
	fma.rn.f64 	%fd374, %fd352, %fd372, %fd352;
	fma.rn.f64 	%fd375, %fd353, %fd372, %fd353;
	fma.rn.f64 	%fd376, %fd357, %fd342, %fd373;
	fma.rn.f64 	%fd377, %fd358, %fd342, %fd374;
	fma.rn.f64 	%fd378, %fd359, %fd342, %fd375;
	fma.rn.f64 	%fd379, %fd363, %fd372, %fd363;
	fma.rn.f64 	%fd380, %fd364, %fd372, %fd364;
	fma.rn.f64 	%fd381, %fd365, %fd372, %fd365;
	fma.rn.f64 	%fd382, %fd369, %fd342, %fd379;
	fma.rn.f64 	%fd383, %fd370, %fd342, %fd380;
	fma.rn.f64 	%fd384, %fd371, %fd342, %fd381;
	neg.f64 	%fd385, %fd344;
	fma.rn.f64 	%fd386, %fd376, %fd385, %fd376;
	fma.rn.f64 	%fd387, %fd377, %fd385, %fd377;
	fma.rn.f64 	%fd388, %fd378, %fd385, %fd378;
	fma.rn.f64 	%fd389, %fd382, %fd344, %fd386;
	fma.rn.f64 	%fd390, %fd383, %fd344, %fd387;
	fma.rn.f64 	%fd391, %fd384, %fd344, %fd388;
	setp.lt.f64 	%p14, %fd303, 0d0000000000000000;
	neg.f64 	%fd392, %fd389;
	selp.f64 	%fd393, %fd392, %fd389, %p14;
	setp.lt.f64 	%p15, %fd305, 0d0000000000000000;
	neg.f64 	%fd394, %fd391;
	selp.f64 	%fd395, %fd394, %fd391, %p15;
	neg.f64 	%fd396, %fd395;
	mul.f64 	%fd397, %fd307, %fd396;
	fma.rn.f64 	%fd398, %fd308, %fd390, %fd397;
	neg.f64 	%fd399, %fd393;
	mul.f64 	%fd400, %fd308, %fd399;
	fma.rn.f64 	%fd401, %fd306, %fd395, %fd400;
	neg.f64 	%fd402, %fd390;
	mul.f64 	%fd403, %fd306, %fd402;
	fma.rn.f64 	%fd404, %fd307, %fd393, %fd403;
	fma.rn.f64 	%fd405, %fd306, 0d3F40624DD2F1A9FC, %fd569;
	fma.rn.f64 	%fd406, %fd307, 0d3F40624DD2F1A9FC, %fd570;
	fma.rn.f64 	%fd407, %fd308, 0d3F40624DD2F1A9FC, %fd571;
	fma.rn.f64 	%fd408, %fd398, 0d3F40624DD2F1A9FC, %fd566;
	fma.rn.f64 	%fd409, %fd401, 0d3F40624DD2F1A9FC, %fd567;
	fma.rn.f64 	%fd410, %fd404, 0d3F40624DD2F1A9FC, %fd568;
	mul.f64 	%fd411, %fd405, 0d3FB999999999999A;
	abs.f64 	%fd412, %fd411;
	fma.rn.f64 	%fd413, %fd406, 0d3FB999999999999A, 0d4044800000000000;
	mul.f64 	%fd414, %fd407, 0d3FB999999999999A;
	abs.f64 	%fd415, %fd414;
	cvt.rm.f32.f64 	%f19, %fd412;
	cvt.rm.f32.f64 	%f20, %fd413;
	cvt.rm.f32.f64 	%f21, %fd415;
	tex.3d.v4.u32.f32 	{%r314, %r315, %r316, %r317}, [%rd2, {%f21, %f19, %f20, %f20}];
	tex.3d.v4.u32.f32 	{%r318, %r319, %r320, %r321}, [%rd3, {%f21, %f19, %f20, %f20}];
	tex.3d.v4.u32.f32 	{%r322, %r323, %r324, %r325}, [%rd4, {%f21, %f19, %f20, %f20}];
	mov.b64 	%fd416, {%r314, %r315};
	mov.b64 	%fd417, {%r318, %r319};
	mov.b64 	%fd418, {%r322, %r323};
	add.f64 	%fd419, %fd412, 0d3FF0000000000000;
	cvt.rm.f32.f64 	%f22, %fd419;
	tex.3d.v4.u32.f32 	{%r326, %r327, %r328, %r329}, [%rd2, {%f21, %f22, %f20, %f20}];
	tex.3d.v4.u32.f32 	{%r330, %r331, %r332, %r333}, [%rd3, {%f21, %f22, %f20, %f20}];
	tex.3d.v4.u32.f32 	{%r334, %r335, %r336, %r337}, [%rd4, {%f21, %f22, %f20, %f20}];
	mov.b64 	%fd420, {%r326, %r327};
	mov.b64 	%fd421, {%r330, %r331};
	mov.b64 	%fd422, {%r334, %r335};
	add.f64 	%fd423, %fd413, 0d3FF0000000000000;
	cvt.rm.f32.f64 	%f23, %fd423;
	tex.3d.v4.u32.f32 	{%r338, %r339, %r340, %r341}, [%rd2, {%f21, %f19, %f23, %f23}];
	tex.3d.v4.u32.f32 	{%r342, %r343, %r344, %r345}, [%rd3, {%f21, %f19, %f23, %f23}];
	tex.3d.v4.u32.f32 	{%r346, %r347, %r348, %r349}, [%rd4, {%f21, %f19, %f23, %f23}];
	mov.b64 	%fd424, {%r338, %r339};
	mov.b64 	%fd425, {%r342, %r343};
	mov.b64 	%fd426, {%r346, %r347};
	tex.3d.v4.u32.f32 	{%r350, %r351, %r352, %r353}, [%rd2, {%f21, %f22, %f23, %f23}];
	tex.3d.v4.u32.f32 	{%r354, %r355, %r356, %r357}, [%rd3, {%f21, %f22, %f23, %f23}];
	tex.3d.v4.u32.f32 	{%r358, %r359, %r360, %r361}, [%rd4, {%f21, %f22, %f23, %f23}];
	mov.b64 	%fd427, {%r350, %r351};
	mov.b64 	%fd428, {%r354, %r355};
	mov.b64 	%fd429, {%r358, %r359};
	add.f64 	%fd430, %fd415, 0d3FF0000000000000;
	cvt.rm.f32.f64 	%f24, %fd430;
	tex.3d.v4.u32.f32 	{%r362, %r363, %r364, %r365}, [%rd2, {%f24, %f19, %f20, %f20}];
	tex.3d.v4.u32.f32 	{%r366, %r367, %r368, %r369}, [%rd3, {%f24, %f19, %f20, %f20}];
	tex.3d.v4.u32.f32 	{%r370, %r371, %r372, %r373}, [%rd4, {%f24, %f19, %f20, %f20}];
	mov.b64 	%fd431, {%r362, %r363};
	mov.b64 	%fd432, {%r366, %r367};
	mov.b64 	%fd433, {%r370, %r371};
	tex.3d.v4.u32.f32 	{%r374, %r375, %r376, %r377}, [%rd2, {%f24, %f22, %f20, %f20}];
	tex.3d.v4.u32.f32 	{%r378, %r379, %r380, %r381}, [%rd3, {%f24, %f22, %f20, %f20}];
	tex.3d.v4.u32.f32 	{%r382, %r383, %r384, %r385}, [%rd4, {%f24, %f22, %f20, %f20}];
	mov.b64 	%fd434, {%r374, %r375};
	mov.b64 	%fd435, {%r378, %r379};
	mov.b64 	%fd436, {%r382, %r383};
	tex.3d.v4.u32.f32 	{%r386, %r387, %r388, %r389}, [%rd2, {%f24, %f19, %f23, %f23}];
	tex.3d.v4.u32.f32 	{%r390, %r391, %r392, %r393}, [%rd3, {%f24, %f19, %f23, %f23}];
	tex.3d.v4.u32.f32 	{%r394, %r395, %r396, %r397}, [%rd4, {%f24, %f19, %f23, %f23}];
	mov.b64 	%fd437, {%r386, %r387};
	mov.b64 	%fd438, {%r390, %r391};
	mov.b64 	%fd439, {%r394, %r395};
	tex.3d.v4.u32.f32 	{%r398, %r399, %r400, %r401}, [%rd2, {%f24, %f22, %f23, %f23}];
	tex.3d.v4.u32.f32 	{%r402, %r403, %r404, %r405}, [%rd3, {%f24, %f22, %f23, %f23}];
	tex.3d.v4.u32.f32 	{%r406, %r407, %r408, %r409}, [%rd4, {%f24, %f22, %f23, %f23}];
	mov.b64 	%fd440, {%r398, %r399};
	mov.b64 	%fd441, {%r402, %r403};
	mov.b64 	%fd442, {%r406, %r407};
	cvt.rmi.f64.f64 	%fd443, %fd412;
	sub.f64 	%fd444, %fd412, %fd443;
	cvt.rmi.f64.f64 	%fd445, %fd413;
	sub.f64 	%fd446, %fd413, %fd445;
	cvt.rmi.f64.f64 	%fd447, %fd415;
	sub.f64 	%fd448, %fd415, %fd447;
	neg.f64 	%fd449, %fd448;
	fma.rn.f64 	%fd450, %fd416, %fd449, %fd416;
	fma.rn.f64 	%fd451, %fd417, %fd449, %fd417;
	fma.rn.f64 	%fd452, %fd418, %fd449, %fd418;
	fma.rn.f64 	%fd453, %fd431, %fd448, %fd450;
	fma.rn.f64 	%fd454, %fd432, %fd448, %fd451;
	fma.rn.f64 	%fd455, %fd433, %fd448, %fd452;
	fma.rn.f64 	%fd456, %fd420, %fd449, %fd420;
	fma.rn.f64 	%fd457, %fd421, %fd449, %fd421;
	fma.rn.f64 	%fd458, %fd422, %fd449, %fd422;
	fma.rn.f64 	%fd459, %fd434, %fd448, %fd456;
	fma.rn.f64 	%fd460, %fd435, %fd448, %fd457;
	fma.rn.f64 	%fd461, %fd436, %fd448, %fd458;
	fma.rn.f64 	%fd462, %fd424, %fd449, %fd424;
	fma.rn.f64 	%fd463, %fd425, %fd449, %fd425;
	fma.rn.f64 	%fd464, %fd426, %fd449, %fd426;
	fma.rn.f64 	%fd465, %fd437, %fd448, %fd462;
	fma.rn.f64 	%fd466, %fd438, %fd448, %fd463;
	fma.rn.f64 	%fd467, %fd439, %fd448, %fd464;
	fma.rn.f64 	%fd468, %fd427, %fd449, %fd427;
	fma.rn.f64 	%fd469, %fd428, %fd449, %fd428;
	fma.rn.f64 	%fd470, %fd429, %fd449, %fd429;
	fma.rn.f64 	%fd471, %fd440, %fd448, %fd468;
	fma.rn.f64 	%fd472, %fd441, %fd448, %fd469;
	fma.rn.f64 	%fd473, %fd442, %fd448, %fd470;
	neg.f64 	%fd474, %fd444;
	fma.rn.f64 	%fd475, %fd453, %fd474, %fd453;
	fma.rn.f64 	%fd476, %fd454, %fd474, %fd454;
	fma.rn.f64 	%fd477, %fd455, %fd474, %fd455;
	fma.rn.f64 	%fd478, %fd459, %fd444, %fd475;
	fma.rn.f64 	%fd479, %fd460, %fd444, %fd476;
	fma.rn.f64 	%fd480, %fd461, %fd444, %fd477;
	fma.rn.f64 	%fd481, %fd465, %fd474, %fd465;
	fma.rn.f64 	%fd482, %fd466, %fd474, %fd466;
	fma.rn.f64 	%fd483, %fd467, %fd474, %fd467;
	fma.rn.f64 	%fd484, %fd471, %fd444, %fd481;
	fma.rn.f64 	%fd485, %fd472, %fd444, %fd482;
	fma.rn.f64 	%fd486, %fd473, %fd444, %fd483;
	neg.f64 	%fd487, %fd446;
	fma.rn.f64 	%fd488, %fd478, %fd487, %fd478;
	fma.rn.f64 	%fd489, %fd479, %fd487, %fd479;
	fma.rn.f64 	%fd490, %fd480, %fd487, %fd480;
	fma.rn.f64 	%fd491, %fd484, %fd446, %fd488;
	fma.rn.f64 	%fd492, %fd485, %fd446, %fd489;
	fma.rn.f64 	%fd493, %fd486, %fd446, %fd490;
	setp.lt.f64 	%p16, %fd405, 0d0000000000000000;
	neg.f64 	%fd494, %fd491;
	selp.f64 	%fd495, %fd494, %fd491, %p16;
	setp.lt.f64 	%p17, %fd407, 0d0000000000000000;
	neg.f64 	%fd496, %fd493;
	selp.f64 	%fd497, %fd496, %fd493, %p17;
	neg.f64 	%fd498, %fd497;
	mul.f64 	%fd499, %fd409, %fd498;
	fma.rn.f64 	%fd500, %fd410, %fd492, %fd499;
	neg.f64 	%fd501, %fd495;
	mul.f64 	%fd502, %fd410, %fd501;
	fma.rn.f64 	%fd503, %fd408, %fd497, %fd502;
	neg.f64 	%fd504, %fd492;
	mul.f64 	%fd505, %fd408, %fd504;
	fma.rn.f64 	%fd506, %fd409, %fd495, %fd505;
	fma.rn.f64 	%fd507, %fd204, 0d4000000000000000, %fd566;
	fma.rn.f64 	%fd508, %fd205, 0d4000000000000000, %fd567;
	fma.rn.f64 	%fd509, %fd206, 0d4000000000000000, %fd568;
	fma.rn.f64 	%fd510, %fd306, 0d4000000000000000, %fd408;
	fma.rn.f64 	%fd511, %fd307, 0d4000000000000000, %fd409;
	fma.rn.f64 	%fd512, %fd308, 0d4000000000000000, %fd410;
	add.f64 	%fd513, %fd507, %fd510;
	add.f64 	%fd514, %fd508, %fd511;
	add.f64 	%fd515, %fd509, %fd512;
	fma.rn.f64 	%fd574, %fd513, 0d3F25D867C3ECE2A5, %fd569;
	fma.rn.f64 	%fd573, %fd514, 0d3F25D867C3ECE2A5, %fd570;
	fma.rn.f64 	%fd572, %fd515, 0d3F25D867C3ECE2A5, %fd571;
	fma.rn.f64 	%fd516, %fd296, 0d4000000000000000, %fd194;
	fma.rn.f64 	%fd517, %fd299, 0d4000000000000000, %fd197;
	fma.rn.f64 	%fd518, %fd302, 0d4000000000000000, %fd200;
	fma.rn.f64 	%fd519, %fd398, 0d4000000000000000, %fd500;
	fma.rn.f64 	%fd520, %fd401, 0d4000000000000000, %fd503;
	fma.rn.f64 	%fd521, %fd404, 0d4000000000000000, %fd506;
	add.f64 	%fd522, %fd516, %fd519;
	add.f64 	%fd523, %fd517, %fd520;
	add.f64 	%fd524, %fd518, %fd521;
	fma.rn.f64 	%fd577, %fd522, 0d3F25D867C3ECE2A5, %fd566;
	fma.rn.f64 	%fd576, %fd523, 0d3F25D867C3ECE2A5, %fd567;
	fma.rn.f64 	%fd575, %fd524, 0d3F25D867C3ECE2A5, %fd568;
	mul.f64 	%fd525, %fd19, %fd574;
	fma.rn.f64 	%fd35, %fd14, %fd572, %fd525;
	setp.leu.f64 	%p18, %fd35, %fd559;
	@%p18 bra 	$L__BB2_13;
	ld.param.f64 	%fd560, [_Z5TracePdS_ddy_param_3];
	sub.f64 	%fd533, %fd560, %fd565;
	sub.f64 	%fd534, %fd35, %fd565;
	div.rn.f64 	%fd535, %fd533, %fd534;
	sub.f64 	%fd536, %fd574, %fd569;
	fma.rn.f64 	%fd574, %fd535, %fd536, %fd569;
	sub.f64 	%fd537, %fd573, %fd570;
	fma.rn.f64 	%fd573, %fd535, %fd537, %fd570;
	sub.f64 	%fd538, %fd572, %fd571;
	fma.rn.f64 	%fd572, %fd535, %fd538, %fd571;
	sub.f64 	%fd539, %fd577, %fd566;
	fma.rn.f64 	%fd577, %fd535, %fd539, %fd566;
	sub.f64 	%fd540, %fd576, %fd567;
	fma.rn.f64 	%fd576, %fd535, %fd540, %fd567;
	sub.f64 	%fd541, %fd575, %fd568;
	fma.rn.f64 	%fd575, %fd535, %fd541, %fd568;
	sub.f64 	%fd542, %fd574, %fd569;
	sub.f64 	%fd543, %fd573, %fd570;
	mul.f64 	%fd544, %fd543, %fd543;
	fma.rn.f64 	%fd545, %fd542, %fd542, %fd544;
	sub.f64 	%fd546, %fd572, %fd571;
	fma.rn.f64 	%fd547, %fd546, %fd546, %fd545;
	sqrt.rn.f64 	%fd548, %fd547;
	add.f64 	%fd564, %fd564, %fd548;
	bra.uni 	$L__BB2_14;
$L__BB2_13:
	sub.f64 	%fd526, %fd574, %fd569;
	mul.f64 	%fd527, %fd526, %fd526;
	sub.f64 	%fd528, %fd573, %fd570;
	fma.rn.f64 	%fd529, %fd528, %fd528, %fd527;
	sub.f64 	%fd530, %fd572, %fd571;
	fma.rn.f64 	%fd531, %fd530, %fd530, %fd529;
	sqrt.rn.f64 	%fd532, %fd531;
	add.f64 	%fd564, %fd564, %fd532;
	add.s32 	%r417, %r417, 1;
	setp.ne.s32 	%p19, %r417, 50000;
	mov.f64 	%fd565, %fd35;
	mov.f64 	%fd566, %fd577;
	mov.f64 	%fd567, %fd576;
	mov.f64 	%fd568, %fd575;
	mov.f64 	%fd569, %fd574;
	mov.f64 	%fd570, %fd573;
	mov.f64 	%fd571, %fd572;
	@%p19 bra 	$L__BB2_11;
$L__BB2_14:
	ld.param.u64 	%rd21, [_Z5TracePdS_ddy_param_1];
	mul.f64 	%fd549, %fd14, %fd574;
	mul.f64 	%fd550, %fd19, %fd572;
	sub.f64 	%fd551, %fd549, %fd550;
	mul.f64 	%fd552, %fd19, %fd574;
	fma.rn.f64 	%fd553, %fd14, %fd572, %fd552;
	mul.f64 	%fd554, %fd14, %fd577;
	mul.f64 	%fd555, %fd19, %fd575;
	sub.f64 	%fd556, %fd554, %fd555;
	mul.f64 	%fd557, %fd19, %fd577;
	fma.rn.f64 	%fd558, %fd14, %fd575, %fd557;
	mov.u32 	%r410, %ctaid.x;
	mov.u32 	%r411, %ntid.x;
	mov.u32 	%r412, %tid.x;
	mad.lo.s32 	%r413, %r410, %r411, %r412;
	mul.wide.u32 	%rd18, %r413, 56;
	cvta.to.global.u64 	%rd19, %rd21;
	add.s64 	%rd20, %rd19, %rd18;
	st.global.f64 	[%rd20], %fd551;
	st.global.f64 	[%rd20+8], %fd573;
	st.global.f64 	[%rd20+16], %fd553;
	st.global.f64 	[%rd20+24], %fd556;
	st.global.f64 	[%rd20+32], %fd576;
	st.global.f64 	[%rd20+40], %fd558;
	st.global.f64 	[%rd20+48], %fd564;
$L__BB2_15:
	ret;

}
.func  (.param .align 16 .b8 func_retval0[16]) __internal_trig_reduction_slowpathd(
	.param .b64 __internal_trig_reduction_slowpathd_param_0
)
{
	.local .align 8 .b8 	__local_depot3[40];
	.reg .b64 	%SP;
	.reg .b64 	%SPL;
	.reg .pred 	%p<10>;
	.reg .b32 	%r<47>;
	.reg .b64 	%rd<74>;
	.reg .b64 	%fd<5>;

	mov.u64 	%SPL, __local_depot3;
	ld.param.f64 	%fd4, [__internal_trig_reduction_slowpathd_param_0];
	add.u64 	%rd1, %SPL, 0;
	{
	.reg .b32 %temp; 
	mov.b64 	{%temp, %r1}, %fd4;
	}
	shr.u32 	%r2, %r1, 20;
	and.b32  	%r3, %r2, 2047;
	setp.eq.s32 	%p1, %r3, 2047;
	mov.b32 	%r46, 0;
	@%p1 bra 	$L__BB3_9;
	add.s32 	%r20, %r3, -1024;
	mov.b64 	%rd20, %fd4;
	shl.b64 	%rd2, %rd20, 11;
	shr.u32 	%r4, %r20, 6;
	sub.s32 	%r45, 15, %r4;
	sub.s32 	%r21, 19, %r4;
	setp.lt.u32 	%p2, %r20, 128;
	selp.b32 	%r6, 18, %r21, %p2;
	setp.ge.s32 	%p3, %r45, %r6;
	mov.b64 	%rd70, 0;
	@%p3 bra 	$L__BB3_4;
	add.s32 	%r23, %r6, %r4;
	neg.s32 	%r43, %r23;
	or.b64  	%rd3, %rd2, -9223372036854775808;
	mov.b64 	%rd70, 0;
	mov.b32 	%r42, 0;
	mov.u64 	%rd25, __cudart_i2opi_d;
	mov.u32 	%r44, %r45;
$L__BB3_3:
	.pragma "nounroll";
	mul.wide.s32 	%rd22, %r42, 8;
	add.s64 	%rd23, %rd1, %rd22;
	mul.wide.s32 	%rd24, %r44, 8;
	add.s64 	%rd26, %rd25, %rd24;
	ld.global.nc.u64 	%rd27, [%rd26];
	{
	.reg .u32 %r0, %r1, %r2, %r3, %alo, %ahi, %blo, %bhi, %clo, %chi;
	mov.b64 	{%alo,%ahi}, %rd27;
	mov.b64 	{%blo,%bhi}, %rd3;
	mov.b64 	{%clo,%chi}, %rd70;
	mad.lo.cc.u32 	%r0, %alo, %blo, %clo;
	madc.hi.cc.u32 	%r1, %alo, %blo, %chi;
	madc.hi.u32 	%r2, %alo, %bhi, 0;
	mad.lo.cc.u32 	%r1, %alo, %bhi, %r1;
	madc.hi.cc.u32 	%r2, %ahi, %blo, %r2;
	madc.hi.u32 	%r3, %ahi, %bhi, 0;
	mad.lo.cc.u32 	%r1, %ahi, %blo, %r1;
	madc.lo.cc.u32 	%r2, %ahi, %bhi, %r2;
	addc.u32 	%r3, %r3, 0;
	mov.b64 	%rd28, {%r0,%r1};
	mov.b64 	%rd70, {%r2,%r3};
	}
	st.local.u64 	[%rd23], %rd28;
	add.s32 	%r44, %r44, 1;
	add.s32 	%r43, %r43, 1;
	add.s32 	%r42, %r42, 1;
	setp.ne.s32 	%p4, %r43, -15;
	mov.u32 	%r45, %r6;
	@%p4 bra 	$L__BB3_3;
$L__BB3_4:
	cvt.s64.s32 	%rd29, %r45;
	cvt.u64.u32 	%rd30, %r4;
	add.s64 	%rd31, %rd30, %rd29;
	shl.b64 	%rd32, %rd31, 3;
	add.s64 	%rd33, %rd1, %rd32;
	st.local.u64 	[%rd33+-120], %rd70;
	and.b32  	%r15, %r2, 63;
	ld.local.u64 	%rd72, [%rd1+16];
	ld.local.u64 	%rd71, [%rd1+24];
	setp.eq.s32 	%p5, %r15, 0;
	@%p5 bra 	$L__BB3_6;
	shl.b64 	%rd34, %rd71, %r15;
	shr.u64 	%rd35, %rd72, 1;
	xor.b32  	%r24, %r15, 63;
	shr.u64 	%rd36, %rd35, %r24;
	or.b64  	%rd71, %rd34, %rd36;
	ld.local.u64 	%rd37, [%rd1+8];
	shl.b64 	%rd38, %rd72, %r15;
	shr.u64 	%rd39, %rd37, 1;
	shr.u64 	%rd40, %rd39, %r24;
	or.b64  	%rd72, %rd38, %rd40;
$L__BB3_6:
	and.b32  	%r25, %r1, -2147483648;
	shr.u64 	%rd41, %rd71, 62;
	cvt.u32.u64 	%r26, %rd41;
	mov.b64 	{%r27, %r28}, %rd71;
	mov.b64 	{%r29, %r30}, %rd72;
	shf.l.wrap.b32 	%r31, %r30, %r27, 2;
	shf.l.wrap.b32 	%r32, %r27, %r28, 2;
	mov.b64 	%rd42, {%r31, %r32};
	shl.b64 	%rd43, %rd72, 2;
	shr.u64 	%rd44, %rd42, 63;
	cvt.u32.u64 	%r33, %rd44;
	add.s32 	%r34, %r33, %r26;
	setp.eq.s32 	%p6, %r25, 0;
	neg.s32 	%r35, %r34;
	selp.b32 	%r46, %r34, %r35, %p6;
	setp.gt.s64 	%p7, %rd42, -1;
	mov.b64 	%rd45, 0;
	{
	.reg .u32 %r0, %r1, %r2, %r3, %a0, %a1, %a2, %a3, %b0, %b1, %b2, %b3;
	mov.b64 	{%a0,%a1}, %rd45;
	mov.b64 	{%a2,%a3}, %rd45;
	mov.b64 	{%b0,%b1}, %rd43;
	mov.b64 	{%b2,%b3}, %rd42;
	sub.cc.u32 	%r0, %a0, %b0;
	subc.cc.u32 	%r1, %a1, %b1;
	subc.cc.u32 	%r2, %a2, %b2;
	subc.u32 	%r3, %a3, %b3;
	mov.b64 	%rd46, {%r0,%r1};
	mov.b64 	%rd47, {%r2,%r3};
	}
	xor.b32  	%r36, %r25, -2147483648;
	selp.b64 	%rd73, %rd42, %rd47, %p7;
	selp.b64 	%rd14, %rd43, %rd46, %p7;
	selp.b32 	%r17, %r25, %r36, %p7;
	clz.b64 	%r37, %rd73;
	cvt.u64.u32 	%rd15, %r37;
	setp.eq.s32 	%p8, %r37, 0;
	@%p8 bra 	$L__BB3_8;
	cvt.u32.u64 	%r38, %rd15;
	and.b32  	%r39, %r38, 63;
	shl.b64 	%rd48, %rd73, %r39;
	shr.u64 	%rd49, %rd14, 1;
	not.b32 	%r40, %r38;
	and.b32  	%r41, %r40, 63;
	shr.u64 	%rd50, %rd49, %r41;
	or.b64  	%rd73, %rd48, %rd50;
$L__BB3_8:
	mov.b64 	%rd51, -3958705157555305931;
	{
	.reg .u32 %r0, %r1, %r2, %r3, %alo, %ahi, %blo, %bhi;
	mov.b64 	{%alo,%ahi}, %rd73;
	mov.b64 	{%blo,%bhi}, %rd51;
	mul.lo.u32 	%r0, %alo, %blo;
	mul.hi.u32 	%r1, %alo, %blo;
	mad.lo.cc.u32 	%r1, %alo, %bhi, %r1;
	madc.hi.u32 	%r2, %alo, %bhi, 0;
	mad.lo.cc.u32 	%r1, %ahi, %blo, %r1;
	madc.hi.cc.u32 	%r2, %ahi, %blo, %r2;
	madc.hi.u32 	%r3, %ahi, %bhi, 0;
	mad.lo.cc.u32 	%r2, %ahi, %bhi, %r2;
	addc.u32 	%r3, %r3, 0;
	mov.b64 	%rd52, {%r0,%r1};
	mov.b64 	%rd53, {%r2,%r3};
	}
	setp.gt.s64 	%p9, %rd53, 0;
	{
	.reg .u32 %r0, %r1, %r2, %r3, %a0, %a1, %a2, %a3, %b0, %b1, %b2, %b3;
	mov.b64 	{%a0,%a1}, %rd52;
	mov.b64 	{%a2,%a3}, %rd53;
	mov.b64 	{%b0,%b1}, %rd52;
	mov.b64 	{%b2,%b3}, %rd53;
	add.cc.u32 	%r0, %a0, %b0;
	addc.cc.u32 	%r1, %a1, %b1;
	addc.cc.u32 	%r2, %a2, %b2;
	addc.u32 	%r3, %a3, %b3;
	mov.b64 	%rd54, {%r0,%r1};
	mov.b64 	%rd55, {%r2,%r3};
	}
	selp.b64 	%rd56, %rd55, %rd53, %p9;
	selp.s64 	%rd57, -1, 0, %p9;
	sub.s64 	%rd58, %rd57, %rd15;
	cvt.u64.u32 	%rd59, %r17;
	shl.b64 	%rd60, %rd59, 32;
	add.s64 	%rd61, %rd56, 1;
	shr.u64 	%rd62, %rd61, 10;
	add.s64 	%rd63, %rd62, 1;
	shr.u64 	%rd64, %rd63, 1;
	shl.b64 	%rd65, %rd58, 52;
	add.s64 	%rd66, %rd65, %rd64;
	add.s64 	%rd67, %rd66, 4602678819172646912;
	or.b64  	%rd68, %rd67, %rd60;
	mov.b64 	%fd4, %rd68;
$L__BB3_9:
	st.param.f64 	[func_retval0], %fd4;
	st.param.b32 	[func_retval0+8], %r46;
	ret;

}


// ===== COMPILED SASS (sm_100) =====

	.target	sm_100

	.elftype	@"ET_EXEC"


//--------------------- .note.nv.tkinfo           --------------------------
	.section	.note.nv.tkinfo,"",@"SHT_NOTE"
	.sectionflags	@"SHF_NOTE_NV_TKINFO"
	.tkinfo
        /*0018*/ 	.word	0x00000002
        /*0030*/ 	.string	""
        /*0030*/ 	.string	"ptxas"
        /*0030*/ 	.string	"Cuda compilation tools, release 13.0, V13.0.88"
        /*0030*/ 	.string	"Build cuda_13.0.r13.0/compiler.36424714_0"
        /*0030*/ 	.string	"-arch sm_100 -m 64 "



//--------------------- .note.nv.cuinfo           --------------------------
	.section	.note.nv.cuinfo,"",@"SHT_NOTE"
	.sectionflags	@"SHF_NOTE_NV_CUINFO"
        /*0018*/ 	.short	0x0002
        /*001a*/ 	.short	0x0064
        /*001c*/ 	.short	0x0082
	.zero		2


//--------------------- .nv.info                  --------------------------
	.section	.nv.info,"",@"SHT_CUDA_INFO"
	.align	4


	//----- nvinfo : EIATTR_REGCOUNT
	.align		4
        /*0000*/ 	.byte	0x04, 0x2f
        /*0002*/ 	.short	(.L_7 - .L_6)
	.align		4
.L_6:
        /*0004*/ 	.word	index@(_Z7loadTexyyy)
        /*0008*/ 	.word	0x00000018


	//----- nvinfo : EIATTR_FRAME_SIZE
	.align		4
.L_7:
        /*000c*/ 	.byte	0x04, 0x11
        /*000e*/ 	.short	(.L_9 - .L_8)
	.align		4
.L_8:
        /*0010*/ 	.word	index@(_Z7loadTexyyy)
        /*0014*/ 	.word	0x00000018


	//----- nvinfo : EIATTR_REGCOUNT
	.align		4
.L_9:
        /*0018*/ 	.byte	0x04, 0x2f
        /*001a*/ 	.short	(.L_11 - .L_10)
	.align		4
.L_10:
        /*001c*/ 	.word	index@(_Z10Permute302PdS_S_S_)
        /*0020*/ 	.word	0x00000014


	//----- nvinfo : EIATTR_FRAME_SIZE
	.align		4
.L_11:
        /*0024*/ 	.byte	0x04, 0x11
        /*0026*/ 	.short	(.L_13 - .L_12)
	.align		4
.L_12:
        /*0028*/ 	.word	index@(_Z10Permute302PdS_S_S_)
        /*002c*/ 	.word	0x00000000


	//----- nvinfo : EIATTR_REGCOUNT
	.align		4
.L_13:
        /*0030*/ 	.byte	0x04, 0x2f
        /*0032*/ 	.short	(.L_15 - .L_14)
	.align		4
.L_14:
        /*0034*/ 	.word	index@(_Z5TracePdS_ddy)
        /*0038*/ 	.word	0x00000060


	//----- nvinfo : EIATTR_FRAME_SIZE
	.align		4
.L_15:
        /*003c*/ 	.byte	0x04, 0x11
        /*003e*/ 	.short	(.L_17 - .L_16)
	.align		4
.L_16:
        /*0040*/ 	.word	index@($_Z5TracePdS_ddy$__internal_trig_reduction_slowpathd)
        /*0044*/ 	.word	0x00000028


	//----- nvinfo : EIATTR_FRAME_SIZE
	.align		4
.L_17:
        /*0048*/ 	.byte	0x04, 0x11
        /*004a*/ 	.short	(.L_19 - .L_18)
	.align		4
.L_18:
        /*004c*/ 	.word	index@($__internal_1_$__cuda_sm20_dsqrt_rn_f64_mediumpath_v1)
        /*0050*/ 	.word	0x00000028


	//----- nvinfo : EIATTR_FRAME_SIZE
	.align		4
.L_19:
        /*0054*/ 	.byte	0x04, 0x11
        /*0056*/ 	.short	(.L_21 - .L_20)
	.align		4
.L_20:
        /*0058*/ 	.word	index@($__internal_0_$__cuda_sm20_div_rn_f64_full)
        /*005c*/ 	.word	0x00000028


	//----- nvinfo : EIATTR_FRAME_SIZE
	.align		4
.L_21:
        /*0060*/ 	.byte	0x04, 0x11
        /*0062*/ 	.short	(.L_23 - .L_22)
	.align		4
.L_22:
        /*0064*/ 	.word	index@(_Z5TracePdS_ddy)
        /*0068*/ 	.word	0x00000028


	//----- nvinfo : EIATTR_MIN_STACK_SIZE
	.align		4
.L_23:
        /*006c*/ 	.byte	0x04, 0x12
        /*006e*/ 	.short	(.L_25 - .L_24)
	.align		4
.L_24:
        /*0070*/ 	.word	index@(_Z5TracePdS_ddy)
        /*0074*/ 	.word	0x00000028


	//----- nvinfo : EIATTR_MIN_STACK_SIZE
	.align		4
.L_25:
        /*0078*/ 	.byte	0x04, 0x12
        /*007a*/ 	.short	(.L_27 - .L_26)
	.align		4
.L_26:
        /*007c*/ 	.word	index@(_Z10Permute302PdS_S_S_)
        /*0080*/ 	.word	0x00000000


	//----- nvinfo : EIATTR_MIN_STACK_SIZE
	.align		4
.L_27:
        /*0084*/ 	.byte	0x04, 0x12
        /*0086*/ 	.short	(.L_29 - .L_28)
	.align		4
.L_28:
        /*0088*/ 	.word	index@(_Z7loadTexyyy)
        /*008c*/ 	.word	0x00000018
.L_29:


//--------------------- .nv.compat                --------------------------
	.section	.nv.compat,"",@"SHT_CUDA_COMPAT_INFO"
	.align	4
        /*0000*/ 	.byte	0x02, 0x09, 0x00, 0x00, 0x02, 0x02, 0x02, 0x00, 0x02, 0x05, 0x05, 0x00, 0x03, 0x07, 0x01, 0x01
        /*0010*/ 	.byte	0x02, 0x03, 0x00, 0x00, 0x02, 0x06, 0x01, 0x00, 0x04, 0x0b, 0x08, 0x00, 0x01, 0x00, 0x00, 0x00
        /*0020*/ 	.byte	0x00, 0x00, 0x00, 0x00


//--------------------- .nv.info._Z5TracePdS_ddy  --------------------------
	.section	.nv.info._Z5TracePdS_ddy,"",@"SHT_CUDA_INFO"
	.sectionflags	@""
	.align	4


	//----- nvinfo : EIATTR_CUDA_API_VERSION
	.align		4
        /*0000*/ 	.byte	0x04, 0x37
        /*0002*/ 	.short	(.L_31 - .L_30)
.L_30:
        /*0004*/ 	.word	0x00000082


	//----- nvinfo : EIATTR_KPARAM_INFO
	.align		4
.L_31:
        /*0008*/ 	.byte	0x04, 0x17
        /*000a*/ 	.short	(.L_33 - .L_32)
.L_32:
        /*000c*/ 	.word	0x00000000
        /*0010*/ 	.short	0x0004
        /*0012*/ 	.short	0x0020
        /*0014*/ 	.byte	0x00, 0xf0, 0x21, 0x00


	//----- nvinfo : EIATTR_KPARAM_INFO
	.align		4
.L_33:
        /*0018*/ 	.byte	0x04, 0x17
        /*001a*/ 	.short	(.L_35 - .L_34)
.L_34:
        /*001c*/ 	.word	0x00000000
        /*0020*/ 	.short	0x0003
        /*0022*/ 	.short	0x0018
        /*0024*/ 	.byte	0x00, 0xf0, 0x21, 0x00


	//----- nvinfo : EIATTR_KPARAM_INFO
	.align		4
.L_35:
        /*0028*/ 	.byte	0x04, 0x17
        /*002a*/ 	.short	(.L_37 - .L_36)
.L_36:
        /*002c*/ 	.word	0x00000000
        /*0030*/ 	.short	0x0002
        /*0032*/ 	.short	0x0010
        /*0034*/ 	.byte	0x00, 0xf0, 0x21, 0x00


	//----- nvinfo : EIATTR_KPARAM_INFO
	.align		4
.L_37:
        /*0038*/ 	.byte	0x04, 0x17
        /*003a*/ 	.short	(.L_39 - .L_38)
.L_38:
        /*003c*/ 	.word	0x00000000
        /*0040*/ 	.short	0x0001
        /*0042*/ 	.short	0x0008
        /*0044*/ 	.byte	0x00, 0xf5, 0x21, 0x00


	//----- nvinfo : EIATTR_KPARAM_INFO
	.align		4
.L_39:
        /*0048*/ 	.byte	0x04, 0x17
        /*004a*/ 	.short	(.L_41 - .L_40)
.L_40:
        /*004c*/ 	.word	0x00000000
        /*0050*/ 	.short	0x0000
        /*0052*/ 	.short	0x0000
        /*0054*/ 	.byte	0x00, 0xf5, 0x21, 0x00


	//----- nvinfo : EIATTR_SPARSE_MMA_MASK
	.align		4
.L_41:
        /*0058*/ 	.byte	0x03, 0x50
        /*005a*/ 	.short	0x0000


	//----- nvinfo : EIATTR_MAXREG_COUNT
	.align		4
        /*005c*/ 	.byte	0x03, 0x1b
        /*005e*/ 	.short	0x00ff


	//----- nvinfo : EIATTR_MERCURY_ISA_VERSION
	.align		4
        /*0060*/ 	.byte	0x03, 0x5f
        /*0062*/ 	.short	0x0101


	//----- nvinfo : EIATTR_VRC_CTA_INIT_COUNT
	.align		4
        /*0064*/ 	.byte	0x02, 0x4a
	.zero		1
	.zero		1


	//----- nvinfo : EIATTR_EXIT_INSTR_OFFSETS
	.align		4
        /*0068*/ 	.byte	0x04, 0x1c
        /*006a*/ 	.short	(.L_43 - .L_42)


	//   ....[0]....
.L_42:
        /*006c*/ 	.word	0x00000090


	//   ....[1]....
        /*0070*/ 	.word	0x00003ee0


	//----- nvinfo : EIATTR_CRS_STACK_SIZE
	.align		4
.L_43:
        /*0074*/ 	.byte	0x04, 0x1e
        /*0076*/ 	.short	(.L_45 - .L_44)
.L_44:
        /*0078*/ 	.word	0x00000000


	//----- nvinfo : EIATTR_CBANK_PARAM_SIZE
	.align		4
.L_45:
        /*007c*/ 	.byte	0x03, 0x19
        /*007e*/ 	.short	0x0028


	//----- nvinfo : EIATTR_PARAM_CBANK
	.align		4
        /*0080*/ 	.byte	0x04, 0x0a
        /*0082*/ 	.short	(.L_47 - .L_46)
	.align		4
.L_46:
        /*0084*/ 	.word	index@(.nv.constant0._Z5TracePdS_ddy)
        /*0088*/ 	.short	0x0380
        /*008a*/ 	.short	0x0028


	//----- nvinfo : EIATTR_SW_WAR
	.align		4
.L_47:
        /*008c*/ 	.byte	0x04, 0x36
        /*008e*/ 	.short	(.L_49 - .L_48)
.L_48:
        /*0090*/ 	.word	0x00000008
.L_49:


//--------------------- .nv.info._Z10Permute302PdS_S_S_ --------------------------
	.section	.nv.info._Z10Permute302PdS_S_S_,"",@"SHT_CUDA_INFO"
	.sectionflags	@""
	.align	4


	//----- nvinfo : EIATTR_CUDA_API_VERSION
	.align		4
        /*0000*/ 	.byte	0x04, 0x37
        /*0002*/ 	.short	(.L_51 - .L_50)
.L_50:
        /*0004*/ 	.word	0x00000082


	//----- nvinfo : EIATTR_KPARAM_INFO
	.align		4
.L_51:
        /*0008*/ 	.byte	0x04, 0x17
        /*000a*/ 	.short	(.L_53 - .L_52)
.L_52:
        /*000c*/ 	.word	0x00000000
        /*0010*/ 	.short	0x0003
        /*0012*/ 	.short	0x0018
        /*0014*/ 	.byte	0x00, 0xf5, 0x21, 0x00


	//----- nvinfo : EIATTR_KPARAM_INFO
	.align		4
.L_53:
        /*0018*/ 	.byte	0x04, 0x17
        /*001a*/ 	.short	(.L_55 - .L_54)
.L_54:
        /*001c*/ 	.word	0x00000000
        /*0020*/ 	.short	0x0002
        /*0022*/ 	.short	0x0010
        /*0024*/ 	.byte	0x00, 0xf5, 0x21, 0x00


	//----- nvinfo : EIATTR_KPARAM_INFO
	.align		4
.L_55:
        /*0028*/ 	.byte	0x04, 0x17
        /*002a*/ 	.short	(.L_57 - .L_56)
.L_56:
        /*002c*/ 	.word	0x00000000
        /*0030*/ 	.short	0x0001
        /*0032*/ 	.short	0x0008
        /*0034*/ 	.byte	0x00, 0xf5, 0x21, 0x00


	//----- nvinfo : EIATTR_KPARAM_INFO
	.align		4
.L_57:
        /*0038*/ 	.byte	0x04, 0x17
        /*003a*/ 	.short	(.L_59 - .L_58)
.L_58:
        /*003c*/ 	.word	0x00000000
        /*0040*/ 	.short	0x0000
        /*0042*/ 	.short	0x0000
        /*0044*/ 	.byte	0x00, 0xf5, 0x21, 0x00


	//----- nvinfo : EIATTR_SPARSE_MMA_MASK
	.align		4
.L_59:
        /*0048*/ 	.byte	0x03, 0x50
        /*004a*/ 	.short	0x0000


	//----- nvinfo : EIATTR_MAXREG_COUNT
	.align		4
        /*004c*/ 	.byte	0x03, 0x1b
        /*004e*/ 	.short	0x00ff


	//----- nvinfo : EIATTR_MERCURY_ISA_VERSION
	.align		4
        /*0050*/ 	.byte	0x03, 0x5f
        /*0052*/ 	.short	0x0101


	//----- nvinfo : EIATTR_VRC_CTA_INIT_COUNT
	.align		4
        /*0054*/ 	.byte	0x02, 0x4a
	.zero		1
	.zero		1


	//----- nvinfo : EIATTR_EXIT_INSTR_OFFSETS
	.align		4
        /*0058*/ 	.byte	0x04, 0x1c
        /*005a*/ 	.short	(.L_61 - .L_60)


	//   ....[0]....
.L_60:
        /*005c*/ 	.word	0x00000060


	//   ....[1]....
        /*0060*/ 	.word	0x00000160


	//----- nvinfo : EIATTR_CBANK_PARAM_SIZE
	.align		4
.L_61:
        /*0064*/ 	.byte	0x03, 0x19
        /*0066*/ 	.short	0x0020


	//----- nvinfo : EIATTR_PARAM_CBANK
	.align		4
        /*0068*/ 	.byte	0x04, 0x0a
        /*006a*/ 	.short	(.L_63 - .L_62)
	.align		4
.L_62:
        /*006c*/ 	.word	index@(.nv.constant0._Z10Permute302PdS_S_S_)
        /*0070*/ 	.short	0x0380
        /*0072*/ 	.short	0x0020


	//----- nvinfo : EIATTR_SW_WAR
	.align		4
.L_63:
        /*0074*/ 	.byte	0x04, 0x36
        /*0076*/ 	.short	(.L_65 - .L_64)
.L_64:
        /*0078*/ 	.word	0x00000008
.L_65:


//--------------------- .nv.info._Z7loadTexyyy    --------------------------
	.section	.nv.info._Z7loadTexyyy,"",@"SHT_CUDA_INFO"
	.sectionflags	@""
	.align	4


	//----- nvinfo : EIATTR_CUDA_API_VERSION
	.align		4
        /*0000*/ 	.byte	0x04, 0x37
        /*0002*/ 	.short	(.L_67 - .L_66)
.L_66:
        /*0004*/ 	.word	0x00000082


	//----- nvinfo : EIATTR_KPARAM_INFO
	.align		4
.L_67:
        /*0008*/ 	.byte	0x04, 0x17
        /*000a*/ 	.short	(.L_69 - .L_68)
.L_68:
        /*000c*/ 	.word	0x00000000
        /*0010*/ 	.short	0x0002
        /*0012*/ 	.short	0x0010
        /*0014*/ 	.byte	0x00, 0xf0, 0x21, 0x00


	//----- nvinfo : EIATTR_KPARAM_INFO
	.align		4
.L_69:
        /*0018*/ 	.byte	0x04, 0x17
        /*001a*/ 	.short	(.L_71 - .L_70)
.L_70:
        /*001c*/ 	.word	0x00000000
        /*0020*/ 	.short	0x0001
        /*0022*/ 	.short	0x0008
        /*0024*/ 	.byte	0x00, 0xf0, 0x21, 0x00


	//----- nvinfo : EIATTR_KPARAM_INFO
	.align		4
.L_71:
        /*0028*/ 	.byte	0x04, 0x17
        /*002a*/ 	.short	(.L_73 - .L_72)
.L_72:
        /*002c*/ 	.word	0x00000000
        /*0030*/ 	.short	0x0000
        /*0032*/ 	.short	0x0000
        /*0034*/ 	.byte	0x00, 0xf0, 0x21, 0x00


	//----- nvinfo : EIATTR_SPARSE_MMA_MASK
	.align		4
.L_73:
        /*0038*/ 	.byte	0x03, 0x50
        /*003a*/ 	.short	0x0000


	//----- nvinfo : EIATTR_MAXREG_COUNT
	.align		4
        /*003c*/ 	.byte	0x03, 0x1b
        /*003e*/ 	.short	0x00ff


	//----- nvinfo : EIATTR_EXTERNS
	.align		4
        /*0040*/ 	.byte	0x04, 0x0f
        /*0042*/ 	.short	(.L_75 - .L_74)


	//   ....[0]....
	.align		4
.L_74:
        /*0044*/ 	.word	index@(vprintf)


	//----- nvinfo : EIATTR_MERCURY_ISA_VERSION
	.align		4
.L_75:
        /*0048*/ 	.byte	0x03, 0x5f
        /*004a*/ 	.short	0x0101


	//----- nvinfo : EIATTR_VRC_CTA_INIT_COUNT
	.align		4
        /*004c*/ 	.byte	0x02, 0x4a
	.zero		1
	.zero		1


	//----- nvinfo : EIATTR_SYSCALL_OFFSETS
	.align		4
        /*0050*/ 	.byte	0x04, 0x46
        /*0052*/ 	.short	(.L_77 - .L_76)


	//   ....[0]....
.L_76:
        /*0054*/ 	.word	0x00000190


	//----- nvinfo : EIATTR_EXIT_INSTR_OFFSETS
	.align		4
.L_77:
        /*0058*/ 	.byte	0x04, 0x1c
        /*005a*/ 	.short	(.L_79 - .L_78)


	//   ....[0]....
.L_78:
        /*005c*/ 	.word	0x000001a0


	//----- nvinfo : EIATTR_CBANK_PARAM_SIZE
	.align		4
.L_79:
        /*0060*/ 	.byte	0x03, 0x19
        /*0062*/ 	.short	0x0018


	//----- nvinfo : EIATTR_PARAM_CBANK
	.align		4
        /*0064*/ 	.byte	0x04, 0x0a
        /*0066*/ 	.short	(.L_81 - .L_80)
	.align		4
.L_80:
        /*0068*/ 	.word	index@(.nv.constant0._Z7loadTexyyy)
        /*006c*/ 	.short	0x0380
        /*006e*/ 	.short	0x0018


	//----- nvinfo : EIATTR_SW_WAR
	.align		4
.L_81:
        /*0070*/ 	.byte	0x04, 0x36
        /*0072*/ 	.short	(.L_83 - .L_82)
.L_82:
        /*0074*/ 	.word	0x00000008
.L_83:


//--------------------- .nv.callgraph             --------------------------
	.section	.nv.callgraph,"",@"SHT_CUDA_CALLGRAPH"
	.align	4
	.sectionentsize	8
	.align		4
        /*0000*/ 	.word	0x00000000
	.align		4
        /*0004*/ 	.word	0xffffffff
	.align		4
        /*0008*/ 	.word	index@(_Z7loadTexyyy)
	.align		4
        /*000c*/ 	.word	index@(vprintf)
	.align		4
        /*0010*/ 	.word	0x00000000
	.align		4
        /*0014*/ 	.word	0xfffffffe
	.align		4
        /*0018*/ 	.word	0x00000000
	.align		4
        /*001c*/ 	.word	0xfffffffd
	.align		4
        /*0020*/ 	.word	0x00000000
	.align		4
        /*0024*/ 	.word	0xfffffffc


//--------------------- .nv.constant4             --------------------------
	.section	.nv.constant4,"a",@progbits
	.align	8
	.align		8
.nv.constant4:
        /*0000*/ 	.dword	cufieldX
	.align		8
        /*0008*/ 	.dword	cufieldY
	.align		8
        /*0010*/ 	.dword	cufieldZ
	.align		8
        /*0018*/ 	.dword	$str
	.align		8
        /*0020*/ 	.dword	__cudart_i2opi_d
	.align		8
        /*0028*/ 	.dword	__cudart_sin_cos_coeffs
	.align		8
        /*0030*/ 	.dword	vprintf


//--------------------- .text._Z5TracePdS_ddy     --------------------------
	.section	.text._Z5TracePdS_ddy,"ax",@progbits
	.align	128
        .global         _Z5TracePdS_ddy
        .type           _Z5TracePdS_ddy,@function
        .size           _Z5TracePdS_ddy,(.L_x_39 - _Z5TracePdS_ddy)
        .other          _Z5TracePdS_ddy,@"STO_CUDA_ENTRY STV_DEFAULT"
_Z5TracePdS_ddy:
.text._Z5TracePdS_ddy:
[----:B------:R-:W0:Y:S01]  /*0000*/  LDC R1, c[0x0][0x37c] ;  /* 0x0000df00ff017b82 */ /* 0x000e220000000800 */
[----:B------:R-:W1:Y:S07]  /*0010*/  S2R R0, SR_TID.X ;  /* 0x0000000000007919 */ /* 0x000e6e0000002100 */
[----:B------:R-:W1:Y:S01]  /*0020*/  S2UR UR4, SR_CTAID.X ;  /* 0x00000000000479c3 */ /* 0x000e620000002500 */
[----:B------:R-:W2:Y:S01]  /*0030*/  LDCU.64 UR6, c[0x0][0x3a0] ;  /* 0x00007400ff0677ac */ /* 0x000ea20008000a00 */
[----:B0-----:R-:W-:-:S06]  /*0040*/  VIADD R1, R1, 0xffffffd8 ;  /* 0xffffffd801017836 */ /* 0x001fcc0000000000 */
[----:B------:R-:W1:Y:S02]  /*0050*/  LDC R5, c[0x0][0x360] ;  /* 0x0000d800ff057b82 */ /* 0x000e640000000800 */
[----:B-1----:R-:W-:-:S05]  /*0060*/  IMAD R5, R5, UR4, R0 ;  /* 0x0000000405057c24 */ /* 0x002fca000f8e0200 */
[----:B--2---:R-:W-:-:S04]  /*0070*/  ISETP.GE.U32.AND P0, PT, R5, UR6, PT ;  /* 0x0000000605007c0c */ /* 0x004fc8000bf06070 */
[----:B------:R-:W-:-:S13]  /*0080*/  ISETP.GE.U32.AND.EX P0, PT, RZ, UR7, PT, P0 ;  /* 0x00000007ff007c0c */ /* 0x000fda000bf06100 */
[----:B------:R-:W-:Y:S05]  /*0090*/  @P0 EXIT ;  /* 0x000000000000094d */ /* 0x000fea0003800000 */
[----:B------:R-:W0:Y:S01]  /*00a0*/  LDC.64 R2, c[0x0][0x380] ;  /* 0x0000e000ff027b82 */ /* 0x000e220000000a00 */
[----:B------:R-:W-:Y:S02]  /*00b0*/  HFMA2 R4, -RZ, RZ, 0, 5.9604644775390625e-08 ;  /* 0x00000001ff047431 */ /* 0x000fe400000001ff */
[----:B------:R-:W-:Y:S01]  /*00c0*/  IMAD.MOV.U32 R8, RZ, RZ, 0x0 ;  /* 0x00000000ff087424 */ /* 0x000fe200078e00ff */
[----:B------:R-:W-:Y:S01]  /*00d0*/  UMOV UR4, URZ ;  /* 0x000000ff00047c82 */ /* 0x000fe20008000000 */
[----:B------:R-:W-:Y:S01]  /*00e0*/  IMAD.MOV.U32 R9, RZ, RZ, 0x40668000 ;  /* 0x40668000ff097424 */ /* 0x000fe200078e00ff */
[----:B------:R-:W1:Y:S01]  /*00f0*/  LDCU.64 UR10, c[0x0][0x358] ;  /* 0x00006b00ff0a77ac */ /* 0x000e620008000a00 */
[----:B0-----:R-:W-:Y:S02]  /*0100*/  IMAD.WIDE.U32 R2, R5, 0x30, R2 ;  /* 0x0000003005027825 */ /* 0x001fe400078e0002 */
[----:B------:R-:W0:Y:S02]  /*0110*/  MUFU.RCP64H R5, 180 ;  /* 0x4066800000057908 */ /* 0x000e240000001800 */
[----:B------:R-:W-:Y:S01]  /*0120*/  VIADD R3, R3, UR4 ;  /* 0x0000000403037c36 */ /* 0x000fe20008000000 */
[----:B------:R-:W2:Y:S04]  /*0130*/  LDCU.64 UR4, c[0x0][0x390] ;  /* 0x00007200ff0477ac */ /* 0x000ea80008000a00 */
[----:B-1----:R-:W4:Y:S04]  /*0140*/  LDG.E.64 R82, desc[UR10][R2.64] ;  /* 0x0000000a02527981 */ /* 0x002f28000c1e1b00 */
[----:B------:R-:W4:Y:S04]  /*0150*/  LDG.E.64 R80, desc[UR10][R2.64+0x8] ;  /* 0x0000080a02507981 */ /* 0x000f28000c1e1b00 */
[----:B------:R-:W4:Y:S01]  /*0160*/  LDG.E.64 R78, desc[UR10][R2.64+0x10] ;  /* 0x0000100a024e7981 */ /* 0x000f22000c1e1b00 */
[----:B0-----:R-:W-:-:S03]  /*0170*/  DFMA R6, R4, -R8, 1 ;  /* 0x3ff000000406742b */ /* 0x001fc60000000808 */
[----:B------:R-:W4:Y:S04]  /*0180*/  LDG.E.64 R74, desc[UR10][R2.64+0x18] ;  /* 0x0000180a024a7981 */ /* 0x000f28000c1e1b00 */
[----:B------:R-:W4:Y:S01]  /*0190*/  LDG.E.64 R70, desc[UR10][R2.64+0x20] ;  /* 0x0000200a02467981 */ /* 0x000f22000c1e1b00 */
[----:B------:R-:W-:-:S03]  /*01a0*/  DFMA R6, R6, R6, R6 ;  /* 0x000000060606722b */ /* 0x000fc60000000006 */
[----:B------:R0:W4:Y:S05]  /*01b0*/  LDG.E.64 R66, desc[UR10][R2.64+0x28] ;  /* 0x0000280a02427981 */ /* 0x00012a000c1e1b00 */
[----:B------:R-:W-:-:S08]  /*01c0*/  DFMA R6, R4, R6, R4 ;  /* 0x000000060406722b */ /* 0x000fd00000000004 */
[----:B------:R-:W-:Y:S01]  /*01d0*/  DFMA R4, R6, -R8, 1 ;  /* 0x3ff000000604742b */ /* 0x000fe20000000808 */
[----:B------:R-:W-:Y:S02]  /*01e0*/  IMAD.MOV.U32 R8, RZ, RZ, 0x54442d18 ;  /* 0x54442d18ff087424 */ /* 0x000fe400078e00ff */
[----:B------:R-:W-:-:S05]  /*01f0*/  IMAD.MOV.U32 R9, RZ, RZ, 0x400921fb ;  /* 0x400921fbff097424 */ /* 0x000fca00078e00ff */
[----:B------:R-:W-:Y:S02]  /*0200*/  DFMA R6, R6, R4, R6 ;  /* 0x000000040606722b */ /* 0x000fe40000000006 */
[----:B--2---:R-:W-:-:S08]  /*0210*/  DMUL R4, R8, UR4 ;  /* 0x0000000408047c28 */ /* 0x004fd00008000000 */
[----:B0-----:R-:W-:Y:S02]  /*0220*/  DMUL R2, R4, R6 ;  /* 0x0000000604027228 */ /* 0x001fe40000000000 */
[----:B------:R-:W-:-:S06]  /*0230*/  FSETP.GEU.AND P1, PT, |R5|, 6.5827683646048100446e-37, PT ;  /* 0x036000000500780b */ /* 0x000fcc0003f2e200 */
[----:B------:R-:W-:-:S08]  /*0240*/  DFMA R8, R2, -180, R4 ;  /* 0xc06680000208782b */ /* 0x000fd00000000004 */
[----:B------:R-:W-:-:S10]  /*0250*/  DFMA R2, R6, R8, R2 ;  /* 0x000000080602722b */ /* 0x000fd40000000002 */
[----:B------:R-:W-:-:S05]  /*0260*/  FFMA R0, RZ, 3.6015625, R3 ;  /* 0x40668000ff007823 */ /* 0x000fca0000000003 */
[----:B------:R-:W-:-:S13]  /*0270*/  FSETP.GT.AND P0, PT, |R0|, 1.469367938527859385e-39, PT ;  /* 0x001000000000780b */ /* 0x000fda0003f04200 */
[----:B------:R-:W-:Y:S05]  /*0280*/  @P0 BRA P1, `(.L_x_0) ;  /* 0x0000000000200947 */ /* 0x000fea0000800000 */
[----:B------:R-:W-:Y:S01]  /*0290*/  IMAD.MOV.U32 R24, RZ, RZ, R4 ;  /* 0x000000ffff187224 */ /* 0x000fe200078e0004 */
[----:B------:R-:W-:Y:S01]  /*02a0*/  MOV R2, RZ ;  /* 0x000000ff00027202 */ /* 0x000fe20000000f00 */
[----:B------:R-:W-:Y:S01]  /*02b0*/  IMAD.MOV.U32 R25, RZ, RZ, R5 ;  /* 0x000000ffff197224 */ /* 0x000fe200078e0005 */
[----:B------:R-:W-:Y:S01]  /*02c0*/  MOV R0, 0x2f0 ;  /* 0x000002f000007802 */ /* 0x000fe20000000f00 */
[----:B------:R-:W-:-:S07]  /*02d0*/  IMAD.MOV.U32 R3, RZ, RZ, 0x40668000 ;  /* 0x40668000ff037424 */ /* 0x000fce00078e00ff */
[----:B----4-:R-:W-:Y:S05]  /*02e0*/  CALL.REL.NOINC `($__internal_0_$__cuda_sm20_div_rn_f64_full) ;  /* 0x0000003c00007944 */ /* 0x010fea0003c00000 */
[----:B------:R-:W-:Y:S02]  /*02f0*/  IMAD.MOV.U32 R2, RZ, RZ, R28 ;  /* 0x000000ffff027224 */ /* 0x000fe400078e001c */
[----:B------:R-:W-:-:S07]  /*0300*/  IMAD.MOV.U32 R3, RZ, RZ, R29 ;  /* 0x000000ffff037224 */ /* 0x000fce00078e001d */
.L_x_0:
[----:B------:R-:W-:Y:S01]  /*0310*/  DSETP.NEU.AND P0, PT, |R2|, +INF , PT ;  /* 0x7ff000000200742a */ /* 0x000fe20003f0d200 */
[----:B------:R-:W-:-:S13]  /*0320*/  BSSY.RECONVERGENT B0, `(.L_x_1) ;  /* 0x000001d000007945 */ /* 0x000fda0003800200 */
[----:B------:R-:W-:Y:S01]  /*0330*/  @!P0 DMUL R16, RZ, R2 ;  /* 0x00000002ff108228 */ /* 0x000fe20000000000 */
[----:B------:R-:W-:Y:S01]  /*0340*/  @!P0 IMAD.MOV.U32 R0, RZ, RZ, 0x1 ;  /* 0x00000001ff008424 */ /* 0x000fe200078e00ff */
[----:B------:R-:W-:Y:S09]  /*0350*/  @!P0 BRA `(.L_x_2) ;  /* 0x0000000000648947 */ /* 0x000ff20003800000 */
[----:B------:R-:W-:Y:S01]  /*0360*/  UMOV UR4, 0x6dc9c883 ;  /* 0x6dc9c88300047882 */ /* 0x000fe20000000000 */
[----:B------:R-:W-:Y:S01]  /*0370*/  UMOV UR5, 0x3fe45f30 ;  /* 0x3fe45f3000057882 */ /* 0x000fe20000000000 */
[C---:B------:R-:W-:Y:S01]  /*0380*/  DSETP.GE.AND P0, PT, |R2|.reuse, 2.14748364800000000000e+09, PT ;  /* 0x41e000000200742a */ /* 0x040fe20003f06200 */
[----:B------:R-:W-:Y:S01]  /*0390*/  BSSY.RECONVERGENT B1, `(.L_x_3) ;  /* 0x0000014000017945 */ /* 0x000fe20003800200 */
[----:B------:R-:W-:Y:S01]  /*03a0*/  DMUL R4, R2, UR4 ;  /* 0x0000000402047c28 */ /* 0x000fe20008000000 */
[----:B------:R-:W-:Y:S01]  /*03b0*/  UMOV UR4, 0x54442d18 ;  /* 0x54442d1800047882 */ /* 0x000fe20000000000 */
[----:B------:R-:W-:-:S04]  /*03c0*/  UMOV UR5, 0x3ff921fb ;  /* 0x3ff921fb00057882 */ /* 0x000fc80000000000 */
[----:B------:R-:W0:Y:S08]  /*03d0*/  F2I.F64 R0, R4 ;  /* 0x0000000400007311 */ /* 0x000e300000301100 */
[----:B0-----:R-:W0:Y:S02]  /*03e0*/  I2F.F64 R16, R0 ;  /* 0x0000000000107312 */ /* 0x001e240000201c00 */
[----:B0-----:R-:W-:Y:S01]  /*03f0*/  DFMA R6, R16, -UR4, R2 ;  /* 0x8000000410067c2b */ /* 0x001fe20008000002 */
[----:B------:R-:W-:Y:S01]  /*0400*/  UMOV UR4, 0x33145c00 ;  /* 0x33145c0000047882 */ /* 0x000fe20000000000 */
[----:B------:R-:W-:-:S06]  /*0410*/  UMOV UR5, 0x3c91a626 ;  /* 0x3c91a62600057882 */ /* 0x000fcc0000000000 */
[----:B------:R-:W-:Y:S01]  /*0420*/  DFMA R6, R16, -UR4, R6 ;  /* 0x8000000410067c2b */ /* 0x000fe20008000006 */
[----:B------:R-:W-:Y:S01]  /*0430*/  UMOV UR4, 0x252049c0 ;  /* 0x252049c000047882 */ /* 0x000fe20000000000 */
[----:B------:R-:W-:-:S06]  /*0440*/  UMOV UR5, 0x397b839a ;  /* 0x397b839a00057882 */ /* 0x000fcc0000000000 */
[----:B------:R-:W-:Y:S01]  /*0450*/  DFMA R16, R16, -UR4, R6 ;  /* 0x8000000410107c2b */ /* 0x000fe20008000006 */
[----:B------:R-:W-:Y:S10]  /*0460*/  @!P0 BRA `(.L_x_4) ;  /* 0x0000000000188947 */ /* 0x000ff40003800000 */
[----:B------:R-:W-:Y:S01]  /*0470*/  MOV R0, R2 ;  /* 0x0000000200007202 */ /* 0x000fe20000000f00 */
[----:B------:R-:W-:Y:S01]  /*0480*/  IMAD.MOV.U32 R14, RZ, RZ, R3 ;  /* 0x000000ffff0e7224 */ /* 0x000fe200078e0003 */
[----:B------:R-:W-:-:S07]  /*0490*/  MOV R12, 0x4b0 ;  /* 0x000004b0000c7802 */ /* 0x000fce0000000f00 */
[----:B----4-:R-:W-:Y:S05]  /*04a0*/  CALL.REL.NOINC `($_Z5TracePdS_ddy$__internal_trig_reduction_slowpathd) ;  /* 0x0000004000bc7944 */ /* 0x010fea0003c00000 */
[----:B------:R-:W-:Y:S02]  /*04b0*/  IMAD.MOV.U32 R16, RZ, RZ, R6 ;  /* 0x000000ffff107224 */ /* 0x000fe400078e0006 */
[----:B------:R-:W-:-:S07]  /*04c0*/  IMAD.MOV.U32 R17, RZ, RZ, R7 ;  /* 0x000000ffff117224 */ /* 0x000fce00078e0007 */
.L_x_4:
[----:B------:R-:W-:Y:S05]  /*04d0*/  BSYNC.RECONVERGENT B1 ;  /* 0x0000000000017941 */ /* 0x000fea0003800200 */
.L_x_3:
[----:B------:R-:W-:-:S07]  /*04e0*/  VIADD R0, R0, 0x1 ;  /* 0x0000000100007836 */ /* 0x000fce0000000000 */
.L_x_2:
[----:B------:R-:W-:Y:S05]  /*04f0*/  BSYNC.RECONVERGENT B0 ;  /* 0x0000000000007941 */ /* 0x000fea0003800200 */
.L_x_1:
[----:B------:R-:W0:Y:S01]  /*0500*/  LDCU.64 UR4, c[0x4][0x28] ;  /* 0x01000500ff0477ac */ /* 0x000e220008000a00 */
[----:B------:R-:W-:-:S04]  /*0510*/  SHF.L.U32 R4, R0, 0x6, RZ ;  /* 0x0000000600047819 */ /* 0x000fc800000006ff */
[----:B------:R-:W-:-:S04]  /*0520*/  LOP3.LUT R4, R4, 0x40, RZ, 0xc0, !PT ;  /* 0x0000004004047812 */ /* 0x000fc800078ec0ff */
[----:B0-----:R-:W-:-:S05]  /*0530*/  IADD3 R18, P0, PT, R4, UR4, RZ ;  /* 0x0000000404127c10 */ /* 0x001fca000ff1e0ff */
[----:B------:R-:W-:-:S05]  /*0540*/  IMAD.X R19, RZ, RZ, UR5, P0 ;  /* 0x00000005ff137e24 */ /* 0x000fca00080e06ff */
[----:B------:R-:W2:Y:S04]  /*0550*/  LDG.E.128.CONSTANT R12, desc[UR10][R18.64] ;  /* 0x0000000a120c7981 */ /* 0x000ea8000c1e9d00 */
[----:B------:R-:W3:Y:S04]  /*0560*/  LDG.E.128.CONSTANT R8, desc[UR10][R18.64+0x10] ;  /* 0x0000100a12087981 */ /* 0x000ee8000c1e9d00 */
[----:B------:R-:W3:Y:S01]  /*0570*/  LDG.E.128.CONSTANT R4, desc[UR10][R18.64+0x20] ;  /* 0x0000200a12047981 */ /* 0x000ee2000c1e9d00 */
[----:B------:R-:W-:Y:S01]  /*0580*/  LOP3.LUT R20, R0, 0x1, RZ, 0xc0, !PT ;  /* 0x0000000100147812 */ /* 0x000fe200078ec0ff */
[----:B------:R-:W-:Y:S01]  /*0590*/  IMAD.MOV.U32 R22, RZ, RZ, 0x20fd8164 ;  /* 0x20fd8164ff167424 */ /* 0x000fe200078e00ff */
[----:B------:R-:W-:Y:S01]  /*05a0*/  DSETP.NEU.AND P1, PT, |R2|, +INF , PT ;  /* 0x7ff000000200742a */ /* 0x000fe20003f2d200 */
[----:B------:R-:W-:Y:S01]  /*05b0*/  IMAD.MOV.U32 R23, RZ, RZ, 0x3da8ff83 ;  /* 0x3da8ff83ff177424 */ /* 0x000fe200078e00ff */
[----:B------:R-:W-:Y:S01]  /*05c0*/  ISETP.NE.U32.AND P0, PT, R20, 0x1, PT ;  /* 0x000000011400780c */ /* 0x000fe20003f05070 */
[----:B------:R-:W-:Y:S01]  /*05d0*/  DMUL R20, R16, R16 ;  /* 0x0000001010147228 */ /* 0x000fe20000000000 */
[----:B------:R-:W-:Y:S02]  /*05e0*/  BSSY.RECONVERGENT B0, `(.L_x_5) ;  /* 0x000002a000007945 */ /* 0x000fe40003800200 */
[----:B------:R-:W-:-:S02]  /*05f0*/  FSEL R22, R22, -8.06006814911005101289e+34, !P0 ;  /* 0xf9785eba16167808 */ /* 0x000fc40004000000 */
[----:B------:R-:W-:-:S06]  /*0600*/  FSEL R23, -R23, 0.11223486810922622681, !P0 ;  /* 0x3de5db6517177808 */ /* 0x000fcc0004000100 */
[----:B--2---:R-:W-:-:S08]  /*0610*/  DFMA R12, R20, R22, R12 ;  /* 0x00000016140c722b */ /* 0x004fd0000000000c */
[----:B------:R-:W-:-:S08]  /*0620*/  DFMA R12, R20, R12, R14 ;  /* 0x0000000c140c722b */ /* 0x000fd0000000000e */
[----:B---3--:R-:W-:-:S08]  /*0630*/  DFMA R8, R20, R12, R8 ;  /* 0x0000000c1408722b */ /* 0x008fd00000000008 */
[----:B------:R-:W-:-:S08]  /*0640*/  DFMA R8, R20, R8, R10 ;  /* 0x000000081408722b */ /* 0x000fd0000000000a */
[----:B------:R-:W-:-:S08]  /*0650*/  DFMA R4, R20, R8, R4 ;  /* 0x000000081404722b */ /* 0x000fd00000000004 */
[----:B------:R-:W-:Y:S02]  /*0660*/  DFMA R4, R20, R4, R6 ;  /* 0x000000041404722b */ /* 0x000fe40000000006 */
[----:B------:R-:W-:-:S06]  /*0670*/  @!P1 DMUL R6, RZ, R2 ;  /* 0x00000002ff069228 */ /* 0x000fcc0000000000 */
[----:B------:R-:W-:Y:S02]  /*0680*/  DFMA R16, R4, R16, R16 ;  /* 0x000000100410722b */ /* 0x000fe40000000010 */
[----:B------:R-:W-:-:S10]  /*0690*/  DFMA R4, R20, R4, 1 ;  /* 0x3ff000001404742b */ /* 0x000fd40000000004 */
[----:B------:R-:W-:Y:S02]  /*06a0*/  FSEL R8, R4, R16, !P0 ;  /* 0x0000001004087208 */ /* 0x000fe40004000000 */
[----:B------:R-:W-:Y:S02]  /*06b0*/  FSEL R9, R5, R17, !P0 ;  /* 0x0000001105097208 */ /* 0x000fe40004000000 */
[----:B------:R-:W-:Y:S01]  /*06c0*/  LOP3.LUT P0, RZ, R0, 0x2, RZ, 0xc0, !PT ;  /* 0x0000000200ff7812 */ /* 0x000fe2000780c0ff */
[----:B------:R-:W-:-:S03]  /*06d0*/  @!P1 IMAD.MOV.U32 R0, RZ, RZ, RZ ;  /* 0x000000ffff009224 */ /* 0x000fc600078e00ff */
[----:B------:R-:W-:-:S10]  /*06e0*/  DADD R4, RZ, -R8 ;  /* 0x00000000ff047229 */ /* 0x000fd40000000808 */
[----:B------:R-:W-:Y:S02]  /*06f0*/  FSEL R4, R8, R4, !P0 ;  /* 0x0000000408047208 */ /* 0x000fe40004000000 */
[----:B------:R-:W-:Y:S01]  /*0700*/  FSEL R5, R9, R5, !P0 ;  /* 0x0000000509057208 */ /* 0x000fe20004000000 */
[----:B------:R-:W-:Y:S06]  /*0710*/  @!P1 BRA `(.L_x_6) ;  /* 0x0000000000589947 */ /* 0x000fec0003800000 */
[----:B------:R-:W-:Y:S01]  /*0720*/  UMOV UR4, 0x6dc9c883 ;  /* 0x6dc9c88300047882 */ /* 0x000fe20000000000 */
[----:B------:R-:W-:Y:S01]  /*0730*/  UMOV UR5, 0x3fe45f30 ;  /* 0x3fe45f3000057882 */ /* 0x000fe20000000000 */
[C---:B------:R-:W-:Y:S02]  /*0740*/  DSETP.GE.AND P0, PT, |R2|.reuse, 2.14748364800000000000e+09, PT ;  /* 0x41e000000200742a */ /* 0x040fe40003f06200 */
        /* <DEDUP_REMOVED lines=13> */
[----:B------:R-:W-:Y:S01]  /*0820*/  BSSY.RECONVERGENT B1, `(.L_x_6) ;  /* 0x0000005000017945 */ /* 0x000fe20003800200 */
[----:B------:R-:W-:Y:S01]  /*0830*/  MOV R0, R2 ;  /* 0x0000000200007202 */ /* 0x000fe20000000f00 */
[----:B------:R-:W-:Y:S01]  /*0840*/  IMAD.MOV.U32 R14, RZ, RZ, R3 ;  /* 0x000000ffff0e7224 */ /* 0x000fe200078e0003 */
[----:B------:R-:W-:-:S07]  /*0850*/  MOV R12, 0x870 ;  /* 0x00000870000c7802 */ /* 0x000fce0000000f00 */
[----:B----4-:R-:W-:Y:S05]  /*0860*/  CALL.REL.NOINC `($_Z5TracePdS_ddy$__internal_trig_reduction_slowpathd) ;  /* 0x0000003c00cc7944 */ /* 0x010fea0003c00000 */
[----:B------:R-:W-:Y:S05]  /*0870*/  BSYNC.RECONVERGENT B1 ;  /* 0x0000000000017941 */ /* 0x000fea0003800200 */
.L_x_6:
[----:B------:R-:W-:Y:S05]  /*0880*/  BSYNC.RECONVERGENT B0 ;  /* 0x0000000000007941 */ /* 0x000fea0003800200 */
.L_x_5:
[----:B------:R-:W0:Y:S01]  /*0890*/  LDCU.64 UR4, c[0x4][0x28] ;  /* 0x01000500ff0477ac */ /* 0x000e220008000a00 */
[----:B------:R-:W-:-:S05]  /*08a0*/  IMAD.SHL.U32 R2, R0, 0x40, RZ ;  /* 0x0000004000027824 */ /* 0x000fca00078e00ff */
[----:B------:R-:W-:-:S04]  /*08b0*/  LOP3.LUT R2, R2, 0x40, RZ, 0xc0, !PT ;  /* 0x0000004002027812 */ /* 0x000fc800078ec0ff */
[----:B0-----:R-:W-:-:S05]  /*08c0*/  IADD3 R2, P0, PT, R2, UR4, RZ ;  /* 0x0000000402027c10 */ /* 0x001fca000ff1e0ff */
[----:B------:R-:W-:-:S05]  /*08d0*/  IMAD.X R3, RZ, RZ, UR5, P0 ;  /* 0x00000005ff037e24 */ /* 0x000fca00080e06ff */
[----:B------:R-:W2:Y:S04]  /*08e0*/  LDG.E.128.CONSTANT R16, desc[UR10][R2.64] ;  /* 0x0000000a02107981 */ /* 0x000ea8000c1e9d00 */
[----:B------:R-:W3:Y:S04]  /*08f0*/  LDG.E.128.CONSTANT R12, desc[UR10][R2.64+0x10] ;  /* 0x0000100a020c7981 */ /* 0x000ee8000c1e9d00 */
[----:B------:R0:W3:Y:S01]  /*0900*/  LDG.E.128.CONSTANT R8, desc[UR10][R2.64+0x20] ;  /* 0x0000200a02087981 */ /* 0x0000e2000c1e9d00 */
[----:B------:R-:W1:Y:S08]  /*0910*/  LDC.64 R20, c[0x4][RZ] ;  /* 0x01000000ff147b82 */ /* 0x000e700000000a00 */
[----:B------:R-:W0:Y:S08]  /*0920*/  LDC.64 R22, c[0x4][0x8] ;  /* 0x01000200ff167b82 */ /* 0x000e300000000a00 */
[----:B------:R-:W0:Y:S01]  /*0930*/  LDC.64 R24, c[0x4][0x10] ;  /* 0x01000400ff187b82 */ /* 0x000e220000000a00 */
[----:B-1----:R-:W3:Y:S04]  /*0940*/  LDG.E R20, desc[UR10][R20.64] ;  /* 0x0000000a14147981 */ /* 0x002ee8000c1e1900 */
[----:B0-----:R-:W3:Y:S04]  /*0950*/  LDG.E R22, desc[UR10][R22.64] ;  /* 0x0000000a16167981 */ /* 0x001ee8000c1e1900 */
[----:B------:R-:W3:Y:S01]  /*0960*/  LDG.E R24, desc[UR10][R24.64] ;  /* 0x0000000a18187981 */ /* 0x000ee2000c1e1900 */
[----:B------:R-:W-:Y:S01]  /*0970*/  LOP3.LUT R26, R0, 0x1, RZ, 0xc0, !PT ;  /* 0x00000001001a7812 */ /* 0x000fe200078ec0ff */
[----:B------:R-:W-:Y:S01]  /*0980*/  DMUL R2, R6, R6 ;  /* 0x0000000606027228 */ /* 0x000fe20000000000 */
[----:B------:R-:W-:Y:S01]  /*0990*/  MOV R27, 0x3da8ff83 ;  /* 0x3da8ff83001b7802 */ /* 0x000fe20000000f00 */
[----:B------:R-:W-:Y:S01]  /*09a0*/  BSSY.RECONVERGENT B0, `(.L_x_7) ;  /* 0x000033e000007945 */ /* 0x000fe20003800200 */
[----:B------:R-:W-:Y:S01]  /*09b0*/  ISETP.NE.U32.AND P0, PT, R26, 0x1, PT ;  /* 0x000000011a00780c */ /* 0x000fe20003f05070 */
[----:B------:R-:W-:-:S03]  /*09c0*/  IMAD.MOV.U32 R26, RZ, RZ, 0x20fd8164 ;  /* 0x20fd8164ff1a7424 */ /* 0x000fc600078e00ff */
[----:B------:R-:W-:Y:S02]  /*09d0*/  FSEL R27, -R27, 0.11223486810922622681, !P0 ;  /* 0x3de5db651b1b7808 */ /* 0x000fe40004000100 */
[----:B------:R-:W-:-:S06]  /*09e0*/  FSEL R26, R26, -8.06006814911005101289e+34, !P0 ;  /* 0xf9785eba1a1a7808 */ /* 0x000fcc0004000000 */
[----:B--2---:R-:W-:-:S08]  /*09f0*/  DFMA R16, R2, R26, R16 ;  /* 0x0000001a0210722b */ /* 0x004fd00000000010 */
[----:B------:R-:W-:-:S08]  /*0a00*/  DFMA R16, R2, R16, R18 ;  /* 0x000000100210722b */ /* 0x000fd00000000012 */
[----:B---3--:R-:W-:-:S08]  /*0a10*/  DFMA R12, R2, R16, R12 ;  /* 0x00000010020c722b */ /* 0x008fd0000000000c */
[----:B------:R-:W-:-:S08]  /*0a20*/  DFMA R12, R2, R12, R14 ;  /* 0x0000000c020c722b */ /* 0x000fd0000000000e */
[----:B------:R-:W-:Y:S01]  /*0a30*/  DFMA R8, R2, R12, R8 ;  /* 0x0000000c0208722b */ /* 0x000fe20000000008 */
[----:B------:R-:W-:-:S07]  /*0a40*/  R2UR UR4, R20 ;  /* 0x00000000140472ca */ /* 0x000fce00000e0000 */
[----:B------:R-:W-:Y:S01]  /*0a50*/  DFMA R8, R2, R8, R10 ;  /* 0x000000080208722b */ /* 0x000fe2000000000a */
[----:B------:R-:W-:Y:S02]  /*0a60*/  R2UR UR6, R22 ;  /* 0x00000000160672ca */ /* 0x000fe400000e0000 */
[----:B------:R-:W-:-:S05]  /*0a70*/  CS2R R10, SRZ ;  /* 0x00000000000a7805 */ /* 0x000fca000001ff00 */
[----:B------:R-:W-:Y:S01]  /*0a80*/  DFMA R6, R8, R6, R6 ;  /* 0x000000060806722b */ /* 0x000fe20000000006 */
[----:B------:R-:W-:Y:S01]  /*0a90*/  R2UR UR8, R24 ;  /* 0x00000000180872ca */ /* 0x000fe200000e0000 */
[----:B------:R-:W-:-:S10]  /*0aa0*/  DFMA R2, R2, R8, 1 ;  /* 0x3ff000000202742b */ /* 0x000fd40000000008 */
[----:B------:R-:W-:Y:S02]  /*0ab0*/  FSEL R6, R2, R6, !P0 ;  /* 0x0000000602067208 */ /* 0x000fe40004000000 */
[----:B------:R-:W-:Y:S02]  /*0ac0*/  FSEL R7, R3, R7, !P0 ;  /* 0x0000000703077208 */ /* 0x000fe40004000000 */
[----:B------:R-:W-:Y:S01]  /*0ad0*/  LOP3.LUT P0, RZ, R0, 0x2, RZ, 0xc0, !PT ;  /* 0x0000000200ff7812 */ /* 0x000fe2000780c0ff */
[----:B------:R-:W-:-:S03]  /*0ae0*/  IMAD.MOV.U32 R0, RZ, RZ, RZ ;  /* 0x000000ffff007224 */ /* 0x000fc600078e00ff */
[----:B------:R-:W-:-:S10]  /*0af0*/  DADD R2, RZ, -R6 ;  /* 0x00000000ff027229 */ /* 0x000fd40000000806 */
[----:B------:R-:W-:Y:S02]  /*0b00*/  FSEL R6, R6, R2, !P0 ;  /* 0x0000000206067208 */ /* 0x000fe40004000000 */
[----:B------:R-:W-:-:S06]  /*0b10*/  FSEL R7, R7, R3, !P0 ;  /* 0x0000000307077208 */ /* 0x000fcc0004000000 */
[----:B----4-:R-:W-:-:S08]  /*0b20*/  DMUL R8, R82, R6 ;  /* 0x0000000652087228 */ /* 0x010fd00000000000 */
[----:B------:R-:W-:-:S11]  /*0b30*/  DFMA R8, R78, R4, R8 ;  /* 0x000000044e08722b */ /* 0x000fd60000000008 */
.L_x_11:
[----:B------:R-:W-:Y:S01]  /*0b40*/  IMAD.MOV.U32 R12, RZ, RZ, -0x66666666 ;  /* 0x9999999aff0c7424 */ /* 0x000fe200078e00ff */
[----:B------:R-:W-:Y:S01]  /*0b50*/  UMOV UR7, URZ ;  /* 0x000000ff00077c82 */ /* 0x000fe20008000000 */
[----:B------:R-:W-:Y:S01]  /*0b60*/  IMAD.MOV.U32 R13, RZ, RZ, 0x3fb99999 ;  /* 0x3fb99999ff0d7424 */ /* 0x000fe200078e00ff */
[----:B------:R-:W-:Y:S01]  /*0b70*/  UMOV UR5, URZ ;  /* 0x000000ff00057c82 */ /* 0x000fe20008000000 */
[----:B------:R-:W-:-:S04]  /*0b80*/  IMAD.MOV.U32 R3, RZ, RZ, -0x3e000000 ;  /* 0xc2000000ff037424 */ /* 0x000fc800078e00ff */
[-C--:B------:R-:W-:Y:S02]  /*0b90*/  DMUL R46, R78, R12.reuse ;  /* 0x0000000c4e2e7228 */ /* 0x080fe40000000000 */
[-C--:B------:R-:W-:Y:S02]  /*0ba0*/  DMUL R44, R82, R12.reuse ;  /* 0x0000000c522c7228 */ /* 0x080fe40000000000 */
[----:B------:R-:W-:Y:S02]  /*0bb0*/  DFMA R84, R80, R12, 41 ;  /* 0x404480005054742b */ /* 0x000fe4000000000c */
[----:B------:R-:W0:Y:S02]  /*0bc0*/  F2F.F32.F64.RM R16, |R46| ;  /* 0x4000002e00107310 */ /* 0x000e240000305000 */
[----:B------:R-:W-:Y:S02]  /*0bd0*/  DADD R28, |R46|, 1 ;  /* 0x3ff000002e1c7429 */ /* 0x000fe40000000200 */
[----:B------:R-:W-:-:S04]  /*0be0*/  DADD R14, |R44|, 1 ;  /* 0x3ff000002c0e7429 */ /* 0x000fc80000000200 */
[----:B------:R-:W1:Y:S01]  /*0bf0*/  F2F.F32.F64.RM R17, |R44| ;  /* 0x4000002c00117310 */ /* 0x000e620000305000 */
[----:B0-----:R-:W-:-:S07]  /*0c00*/  IMAD.MOV.U32 R32, RZ, RZ, R16 ;  /* 0x000000ffff207224 */ /* 0x001fce00078e0010 */
[----:B------:R0:W2:Y:S01]  /*0c10*/  F2F.F32.F64.RM R28, R28 ;  /* 0x0000001c001c7310 */ /* 0x0000a20000305000 */
[----:B------:R-:W-:Y:S01]  /*0c20*/  IMAD.MOV.U32 R20, RZ, RZ, R16 ;  /* 0x000000ffff147224 */ /* 0x000fe200078e0010 */
[----:B-1----:R-:W-:-:S06]  /*0c30*/  MOV R25, R17 ;  /* 0x0000001100197202 */ /* 0x002fcc0000000f00 */
[----:B------:R-:W1:Y:S01]  /*0c40*/  F2F.F32.F64.RM R18, R84 ;  /* 0x0000005400127310 */ /* 0x000e620000305000 */
[----:B0-----:R-:W-:Y:S01]  /*0c50*/  IMAD.MOV.U32 R29, RZ, RZ, R17 ;  /* 0x000000ffff1d7224 */ /* 0x001fe200078e0011 */
[----:B--2---:R-:W-:-:S06]  /*0c60*/  MOV R24, R28 ;  /* 0x0000001c00187202 */ /* 0x004fcc0000000f00 */
[----:B------:R-:W0:Y:S01]  /*0c70*/  F2F.F32.F64.RM R21, R14 ;  /* 0x0000000e00157310 */ /* 0x000e220000305000 */
[--C-:B------:R-:W-:Y:S02]  /*0c80*/  IMAD.MOV.U32 R36, RZ, RZ, R28.reuse ;  /* 0x000000ffff247224 */ /* 0x100fe400078e001c */
[----:B------:R-:W-:Y:S02]  /*0c90*/  IMAD.MOV.U32 R40, RZ, RZ, R28 ;  /* 0x000000ffff287224 */ /* 0x000fe400078e001c */
[--C-:B-1----:R-:W-:Y:S01]  /*0ca0*/  IMAD.MOV.U32 R26, RZ, RZ, R18.reuse ;  /* 0x000000ffff1a7224 */ /* 0x102fe200078e0012 */
[----:B------:R-:W-:Y:S01]  /*0cb0*/  MOV R42, R18 ;  /* 0x00000012002a7202 */ /* 0x000fe20000000f00 */
[--C-:B------:R-:W-:Y:S02]  /*0cc0*/  IMAD.MOV.U32 R34, RZ, RZ, R18.reuse ;  /* 0x000000ffff227224 */ /* 0x100fe400078e0012 */
[----:B------:R-:W-:Y:S01]  /*0cd0*/  TEX.LL RZ, R24, R24, R3, UR6, 3D, 0x3 ;  /* 0x48ff060318187f60 */ /* 0x000fe200089e03ff */
[----:B------:R-:W5:Y:S01]  /*0ce0*/  TEX.LL RZ, R48, R16, R3, UR6, 3D, 0x3 ;  /* 0x48ff060310307f60 */ /* 0x000f6200089e03ff */
[----:B------:R-:W-:-:S02]  /*0cf0*/  IMAD.MOV.U32 R38, RZ, RZ, R18 ;  /* 0x000000ffff267224 */ /* 0x000fc400078e0012 */
[--C-:B0-----:R-:W-:Y:S01]  /*0d00*/  IMAD.MOV.U32 R33, RZ, RZ, R21.reuse ;  /* 0x000000ffff217224 */ /* 0x101fe200078e0015 */
[----:B------:R-:W-:Y:S01]  /*0d10*/  MOV R41, R21 ;  /* 0x0000001500297202 */ /* 0x000fe20000000f00 */
[----:B------:R-:W-:Y:S02]  /*0d20*/  IMAD.MOV.U32 R37, RZ, RZ, R21 ;  /* 0x000000ffff257224 */ /* 0x000fe400078e0015 */
[--C-:B------:R-:W-:Y:S02]  /*0d30*/  IMAD.MOV.U32 R22, RZ, RZ, R18.reuse ;  /* 0x000000ffff167224 */ /* 0x100fe400078e0012 */
[----:B------:R-:W5:Y:S01]  /*0d40*/  TEX.LL RZ, R32, R32, R3, UR6, 3D, 0x3 ;  /* 0x48ff060320207f60 */ /* 0x000f6200089e03ff */
[----:B------:R-:W-:Y:S01]  /*0d50*/  IMAD.MOV.U32 R30, RZ, RZ, R18 ;  /* 0x000000ffff1e7224 */ /* 0x000fe200078e0012 */
[----:B------:R-:W-:Y:S02]  /*0d60*/  TEX.LL RZ, R36, R36, R3, UR6, 3D, 0x3 ;  /* 0x48ff060324247f60 */ /* 0x000fe400089e03ff */
[----:B------:R-:W5:Y:S01]  /*0d70*/  TEX.LL RZ, R22, R20, R3, UR4, 3D, 0x3 ;  /* 0x48ff040314167f60 */ /* 0x000f6200089e03ff */
[----:B------:R-:W5:Y:S01]  /*0d80*/  TEX.LL RZ, R40, R40, R3, UR4, 3D, 0x3 ;  /* 0x48ff040328287f60 */ /* 0x000f6200089e03ff */
[----:B------:R-:W5:Y:S01]  /*0d90*/  TEX.LL RZ, R14, R16, R3, UR4, 3D, 0x3 ;  /* 0x48ff0403100e7f60 */ /* 0x000f6200089e03ff */
[----:B------:R0:W5:Y:S01]  /*0da0*/  TEX.LL RZ, R56, R28, R3, UR4, 3D, 0x3 ;  /* 0x48ff04031c387f60 */ /* 0x00016200089e03ff */
[----:B------:R-:W1:Y:S01]  /*0db0*/  FRND.F64.FLOOR R90, |R46| ;  /* 0x4000002e005a7313 */ /* 0x000e620000305800 */
[----:B------:R-:W-:Y:S01]  /*0dc0*/  DADD R58, R84, 1 ;  /* 0x3ff00000543a7429 */ /* 0x000fe20000000000 */
[----:B------:R-:W-:Y:S01]  /*0dd0*/  UMOV UR9, URZ ;  /* 0x000000ff00097c82 */ /* 0x000fe20008000000 */
[----:B------:R-:W-:-:S02]  /*0de0*/  IMAD.MOV.U32 R52, RZ, RZ, R28 ;  /* 0x000000ffff347224 */ /* 0x000fc400078e001c */
[----:B------:R-:W-:-:S03]  /*0df0*/  IMAD.MOV.U32 R53, RZ, RZ, R21 ;  /* 0x000000ffff357224 */ /* 0x000fc600078e0015 */
[----:B------:R-:W2:Y:S01]  /*0e00*/  FRND.F64.FLOOR R88, |R44| ;  /* 0x4000002c00587313 */ /* 0x000ea20000305800 */
[----:B-1----:R-:W-:-:S07]  /*0e10*/  DADD R90, |R46|, -R90 ;  /* 0x000000002e5a7229 */ /* 0x002fce0000000a5a */
[----:B------:R-:W1:Y:S01]  /*0e20*/  F2F.F32.F64.RM R58, R58 ;  /* 0x0000003a003a7310 */ /* 0x000e620000305000 */
[----:B--2---:R-:W-:Y:S01]  /*0e30*/  DADD R88, |R44|, -R88 ;  /* 0x000000002c587229 */ /* 0x004fe20000000a58 */
[--C-:B0-----:R-:W-:Y:S02]  /*0e40*/  IMAD.MOV.U32 R29, RZ, RZ, R21.reuse ;  /* 0x000000ffff1d7224 */ /* 0x101fe400078e0015 */
[----:B------:R-:W-:Y:S02]  /*0e50*/  IMAD.MOV.U32 R44, RZ, RZ, R28 ;  /* 0x000000ffff2c7224 */ /* 0x000fe400078e001c */
[----:B------:R-:W-:Y:S01]  /*0e60*/  IMAD.MOV.U32 R45, RZ, RZ, R21 ;  /* 0x000000ffff2d7224 */ /* 0x000fe200078e0015 */
[-C--:B-1----:R-:W-:Y:S01]  /*0e70*/  MOV R34, R58.reuse ;  /* 0x0000003a00227202 */ /* 0x082fe20000000f00 */
[--C-:B------:R-:W-:Y:S01]  /*0e80*/  IMAD.MOV.U32 R38, RZ, RZ, R58.reuse ;  /* 0x000000ffff267224 */ /* 0x100fe200078e003a */
[-C--:B------:R-:W-:Y:S01]  /*0e90*/  MOV R42, R58.reuse ;  /* 0x0000003a002a7202 */ /* 0x080fe20000000f00 */
[--C-:B------:R-:W-:Y:S01]  /*0ea0*/  IMAD.MOV.U32 R46, RZ, RZ, R58.reuse ;  /* 0x000000ffff2e7224 */ /* 0x100fe200078e003a */
[----:B------:R-:W-:Y:S01]  /*0eb0*/  MOV R54, R58 ;  /* 0x0000003a00367202 */ /* 0x000fe20000000f00 */
[----:B------:R-:W-:Y:S01]  /*0ec0*/  IMAD.MOV.U32 R50, RZ, RZ, R58 ;  /* 0x000000ffff327224 */ /* 0x000fe200078e003a */
[----:B------:R-:W-:-:S04]  /*0ed0*/  DEPBAR.LE SB5, 0x4 ;  /* 0x0000d1000000791a */ /* 0x000fc80000000000 */
[----:B------:R-:W-:-:S08]  /*0ee0*/  DFMA R48, R48, -R90, R48 ;  /* 0x8000005a3030722b */ /* 0x000fd00000000030 */
[-C--:B------:R-:W-:Y:S02]  /*0ef0*/  DFMA R24, R24, R90.reuse, R48 ;  /* 0x0000005a1818722b */ /* 0x080fe40000000030 */
[----:B------:R-:W-:Y:S01]  /*0f00*/  DFMA R32, R32, -R90, R32 ;  /* 0x8000005a2020722b */ /* 0x000fe20000000020 */
[----:B------:R-:W-:Y:S01]  /*0f10*/  IMAD.MOV.U32 R48, RZ, RZ, R16 ;  /* 0x000000ffff307224 */ /* 0x000fe200078e0010 */
[----:B------:R-:W-:Y:S01]  /*0f20*/  MOV R49, R21 ;  /* 0x0000001500317202 */ /* 0x000fe20000000f00 */
[----:B------:R-:W-:-:S04]  /*0f30*/  DEPBAR.LE SB5, 0x3 ;  /* 0x0000d0c00000791a */ /* 0x000fc80000000000 */
[----:B------:R-:W-:Y:S01]  /*0f40*/  DFMA R92, R22, -R90, R22 ;  /* 0x8000005a165c722b */ /* 0x000fe20000000016 */
[----:B------:R-:W-:Y:S01]  /*0f50*/  IMAD.MOV.U32 R22, RZ, RZ, R18 ;  /* 0x000000ffff167224 */ /* 0x000fe200078e0012 */
[----:B------:R-:W-:Y:S02]  /*0f60*/  DFMA R86, -R88, R24, R24 ;  /* 0x000000185856722b */ /* 0x000fe40000000118 */
[----:B------:R-:W-:Y:S01]  /*0f70*/  DFMA R32, R36, R90, R32 ;  /* 0x0000005a2420722b */ /* 0x000fe20000000020 */
[----:B------:R-:W-:Y:S01]  /*0f80*/  IMAD.MOV.U32 R25, RZ, RZ, R17 ;  /* 0x000000ffff197224 */ /* 0x000fe200078e0011 */
[----:B------:R-:W-:Y:S01]  /*0f90*/  MOV R37, R17 ;  /* 0x0000001100257202 */ /* 0x000fe20000000f00 */
[----:B------:R-:W-:Y:S01]  /*0fa0*/  IMAD.MOV.U32 R24, RZ, RZ, R28 ;  /* 0x000000ffff187224 */ /* 0x000fe200078e001c */
[----:B------:R-:W-:-:S04]  /*0fb0*/  DEPBAR.LE SB5, 0x2 ;  /* 0x0000d0800000791a */ /* 0x000fc80000000000 */
[----:B------:R-:W-:Y:S01]  /*0fc0*/  DFMA R92, R40, R90, R92 ;  /* 0x0000005a285c722b */ /* 0x000fe2000000005c */
[----:B------:R-:W-:Y:S02]  /*0fd0*/  IMAD.MOV.U32 R36, RZ, RZ, R28 ;  /* 0x000000ffff247224 */ /* 0x000fe400078e001c */
[--C-:B------:R-:W-:Y:S01]  /*0fe0*/  IMAD.MOV.U32 R40, RZ, RZ, R16.reuse ;  /* 0x000000ffff287224 */ /* 0x100fe200078e0010 */
[----:B------:R-:W-:Y:S01]  /*0ff0*/  DFMA R86, R88, R32, R86 ;  /* 0x000000205856722b */ /* 0x000fe20000000056 */
[----:B------:R-:W-:Y:S01]  /*1000*/  TEX.LL RZ, R24, R24, R3, UR8, 3D, 0x3 ;  /* 0x48ff080318187f60 */ /* 0x000fe200089e03ff */
[----:B------:R-:W5:Y:S01]  /*1010*/  TEX.LL RZ, R18, R16, R3, UR8, 3D, 0x3 ;  /* 0x48ff080310127f60 */ /* 0x000f6200089e03ff */
[----:B------:R-:W5:Y:S01]  /*1020*/  TEX.LL RZ, R22, R20, R3, UR8, 3D, 0x3 ;  /* 0x48ff080314167f60 */ /* 0x000f6200089e03ff */
[----:B------:R-:W5:Y:S01]  /*1030*/  TEX.LL RZ, R30, R28, R3, UR8, 3D, 0x3 ;  /* 0x48ff08031c1e7f60 */ /* 0x000f6200089e03ff */
[----:B------:R-:W-:Y:S02]  /*1040*/  IMAD.MOV.U32 R32, RZ, RZ, R16 ;  /* 0x000000ffff207224 */ /* 0x000fe400078e0010 */
[----:B------:R-:W-:-:S02]  /*1050*/  IMAD.MOV.U32 R33, RZ, RZ, R17 ;  /* 0x000000ffff217224 */ /* 0x000fc400078e0011 */
[----:B------:R-:W-:-:S04]  /*1060*/  IMAD.MOV.U32 R41, RZ, RZ, R21 ;  /* 0x000000ffff297224 */ /* 0x000fc800078e0015 */
[----:B------:R-:W5:Y:S01]  /*1070*/  TEX.LL RZ, R32, R32, R3, UR6, 3D, 0x3 ;  /* 0x48ff060320207f60 */ /* 0x000f6200089e03ff */
[----:B------:R0:W-:Y:S01]  /*1080*/  TEX.LL RZ, R64, R36, R3, UR6, 3D, 0x3 ;  /* 0x48ff060324407f60 */ /* 0x0001e200089e03ff */
[----:B------:R1:W5:Y:S01]  /*1090*/  TEX.LL RZ, R68, R40, R3, UR6, 3D, 0x3 ;  /* 0x48ff060328447f60 */ /* 0x00036200089e03ff */
[----:B------:R2:W5:Y:S01]  /*10a0*/  TEX.LL RZ, R72, R44, R3, UR6, 3D, 0x3 ;  /* 0x48ff06032c487f60 */ /* 0x00056200089e03ff */
[----:B------:R3:W5:Y:S01]  /*10b0*/  TEX.LL RZ, R76, R48, R3, UR4, 3D, 0x3 ;  /* 0x48ff0403304c7f60 */ /* 0x00076200089e03ff */
[----:B------:R-:W-:Y:S01]  /*10c0*/  TEX.LL RZ, R52, R52, R3, UR4, 3D, 0x3 ;  /* 0x48ff040334347f60 */ /* 0x000fe200089e03ff */
[----:B------:R-:W-:-:S04]  /*10d0*/  DEPBAR.LE SB5, 0x8 ;  /* 0x0000d2000000791a */ /* 0x000fc80000000000 */
[----:B------:R-:W-:Y:S01]  /*10e0*/  DFMA R14, R14, -R90, R14 ;  /* 0x8000005a0e0e722b */ /* 0x000fe2000000000e */
[----:B------:R-:W-:Y:S02]  /*10f0*/  IMAD.MOV.U32 R60, RZ, RZ, R16 ;  /* 0x000000ffff3c7224 */ /* 0x000fe400078e0010 */
[----:B------:R-:W-:Y:S02]  /*1100*/  IMAD.MOV.U32 R61, RZ, RZ, R17 ;  /* 0x000000ffff3d7224 */ /* 0x000fe400078e0011 */
[----:B------:R-:W-:Y:S01]  /*1110*/  IMAD.MOV.U32 R62, RZ, RZ, R58 ;  /* 0x000000ffff3e7224 */ /* 0x000fe200078e003a */
[----:B------:R-:W-:-:S04]  /*1120*/  DEPBAR.LE SB5, 0x7 ;  /* 0x0000d1c00000791a */ /* 0x000fc80000000000 */
[----:B------:R-:W-:Y:S01]  /*1130*/  DFMA R14, R56, R90, R14 ;  /* 0x0000005a380e722b */ /* 0x000fe2000000000e */
[--C-:B------:R-:W-:Y:S02]  /*1140*/  IMAD.MOV.U32 R56, RZ, RZ, R16.reuse ;  /* 0x000000ffff387224 */ /* 0x100fe400078e0010 */
[----:B------:R-:W-:Y:S02]  /*1150*/  IMAD.MOV.U32 R57, RZ, RZ, R17 ;  /* 0x000000ffff397224 */ /* 0x000fe400078e0011 */
[----:B0-----:R-:W-:Y:S01]  /*1160*/  IMAD.MOV.U32 R36, RZ, RZ, R16 ;  /* 0x000000ffff247224 */ /* 0x001fe200078e0010 */
[----:B-1----:R-:W-:Y:S01]  /*1170*/  MOV R41, R17 ;  /* 0x0000001100297202 */ /* 0x002fe20000000f00 */
[----:B------:R-:W-:Y:S01]  /*1180*/  IMAD.MOV.U32 R37, RZ, RZ, R21 ;  /* 0x000000ffff257224 */ /* 0x000fe200078e0015 */
[----:B------:R-:W-:Y:S01]  /*1190*/  MOV R40, R28 ;  /* 0x0000001c00287202 */ /* 0x000fe20000000f00 */
[----:B------:R-:W5:Y:S01]  /*11a0*/  TEX.LL RZ, R56, R56, R3, UR4, 3D, 0x3 ;  /* 0x48ff040338387f60 */ /* 0x000f6200089e03ff */
[----:B------:R0:W5:Y:S01]  /*11b0*/  TEX.LL RZ, R60, R60, R3, UR8, 3D, 0x3 ;  /* 0x48ff08033c3c7f60 */ /* 0x00016200089e03ff */
[----:B--2---:R-:W-:-:S02]  /*11c0*/  IMAD.MOV.U32 R45, RZ, RZ, R17 ;  /* 0x000000ffff2d7224 */ /* 0x004fc400078e0011 */
[----:B------:R-:W-:Y:S01]  /*11d0*/  TEX.LL RZ, R36, R36, R3, UR8, 3D, 0x3 ;  /* 0x48ff080324247f60 */ /* 0x000fe200089e03ff */
[----:B------:R-:W5:Y:S01]  /*11e0*/  TEX.LL RZ, R40, R40, R3, UR4, 3D, 0x3 ;  /* 0x48ff040328287f60 */ /* 0x000f6200089e03ff */
[----:B---3--:R-:W-:Y:S02]  /*11f0*/  IMAD.MOV.U32 R48, RZ, RZ, R28 ;  /* 0x000000ffff307224 */ /* 0x008fe400078e001c */
[----:B------:R-:W5:Y:S04]  /*1200*/  TEX.LL RZ, R44, R44, R3, UR8, 3D, 0x3 ;  /* 0x48ff08032c2c7f60 */ /* 0x000f6800089e03ff */
[----:B------:R1:W5:Y:S01]  /*1210*/  TEX.LL RZ, R48, R48, R3, UR8, 3D, 0x3 ;  /* 0x48ff080330307f60 */ /* 0x00036200089e03ff */
[----:B------:R-:W-:Y:S01]  /*1220*/  DFMA R14, -R88, R14, R14 ;  /* 0x0000000e580e722b */ /* 0x000fe2000000010e */
[----:B------:R-:W-:Y:S01]  /*1230*/  UMOV UR12, 0xd2f1a9fc ;  /* 0xd2f1a9fc000c7882 */ /* 0x000fe20000000000 */
[----:B------:R-:W-:-:S06]  /*1240*/  UMOV UR13, 0x3f40624d ;  /* 0x3f40624d000d7882 */ /* 0x000fcc0000000000 */
[----:B------:R-:W-:Y:S02]  /*1250*/  DFMA R92, R88, R92, R14 ;  /* 0x0000005c585c722b */ /* 0x000fe4000000000e */
[----:B------:R-:W-:Y:S02]  /*1260*/  DFMA R14, R74, UR12, R82 ;  /* 0x0000000c4a0e7c2b */ /* 0x000fe40008000052 */
[----:B0-----:R-:W-:Y:S01]  /*1270*/  DFMA R62, R66, UR12, R78 ;  /* 0x0000000c423e7c2b */ /* 0x001fe2000800004e */
[----:B------:R-:W-:-:S04]  /*1280*/  DEPBAR.LE SB5, 0xa ;  /* 0x0000d2800000791a */ /* 0x000fc80000000000 */
[-C--:B------:R-:W-:Y:S02]  /*1290*/  DFMA R18, R18, -R90.reuse, R18 ;  /* 0x8000005a1212722b */ /* 0x080fe40000000012 */
[----:B------:R-:W-:-:S06]  /*12a0*/  DFMA R22, R22, -R90, R22 ;  /* 0x8000005a1616722b */ /* 0x000fcc0000000016 */
[----:B------:R-:W-:Y:S01]  /*12b0*/  DFMA R18, R24, R90, R18 ;  /* 0x0000005a1812722b */ /* 0x000fe20000000012 */
[----:B------:R-:W-:-:S04]  /*12c0*/  DEPBAR.LE SB5, 0x7 ;  /* 0x0000d1c00000791a */ /* 0x000fc80000000000 */
[-C--:B------:R-:W-:Y:S02]  /*12d0*/  DFMA R22, R30, R90.reuse, R22 ;  /* 0x0000005a1e16722b */ /* 0x080fe40000000016 */
[-C--:B------:R-:W-:Y:S02]  /*12e0*/  DFMA R32, R32, -R90.reuse, R32 ;  /* 0x8000005a2020722b */ /* 0x080fe40000000020 */
[----:B------:R-:W-:Y:S02]  /*12f0*/  DFMA R68, R68, -R90, R68 ;  /* 0x8000005a4444722b */ /* 0x000fe40000000044 */
[----:B-1----:R-:W-:Y:S02]  /*1300*/  DFMA R50, -R88, R18, R18 ;  /* 0x000000125832722b */ /* 0x002fe40000000112 */
[----:B------:R-:W-:Y:S02]  /*1310*/  DMUL R18, R14, R12 ;  /* 0x0000000c0e127228 */ /* 0x000fe40000000000 */
[----:B------:R-:W-:-:S02]  /*1320*/  DFMA R32, R64, R90, R32 ;  /* 0x0000005a4020722b */ /* 0x000fc40000000020 */
[----:B------:R-:W-:Y:S02]  /*1330*/  DFMA R14, R70, UR12, R80 ;  /* 0x0000000c460e7c2b */ /* 0x000fe40008000050 */
[----:B------:R-:W-:Y:S01]  /*1340*/  DMUL R64, R62, R12 ;  /* 0x0000000c3e407228 */ /* 0x000fe20000000000 */
[----:B------:R0:W-:Y:S01]  /*1350*/  F2F.F32.F64.RM R17, |R18| ;  /* 0x4000001200117310 */ /* 0x0001e20000305000 */
[----:B------:R-:W-:Y:S02]  /*1360*/  DADD R20, |R18|, 1 ;  /* 0x3ff0000012147429 */ /* 0x000fe40000000200 */
[----:B------:R-:W-:Y:S01]  /*1370*/  DFMA R32, -R88, R32, R32 ;  /* 0x000000205820722b */ /* 0x000fe20000000120 */
[----:B------:R-:W-:-:S04]  /*1380*/  DEPBAR.LE SB5, 0x5 ;  /* 0x0000d1400000791a */ /* 0x000fc80000000000 */
[-C--:B------:R-:W-:Y:S02]  /*1390*/  DFMA R58, R72, R90.reuse, R68 ;  /* 0x0000005a483a722b */ /* 0x080fe40000000044 */
[----:B------:R-:W-:Y:S01]  /*13a0*/  DFMA R68, R76, -R90, R76 ;  /* 0x8000005a4c44722b */ /* 0x000fe2000000004c */
[----:B------:R-:W1:Y:S01]  /*13b0*/  F2F.F32.F64.RM R16, |R64| ;  /* 0x4000004000107310 */ /* 0x000e620000305000 */
[----:B------:R-:W-:Y:S01]  /*13c0*/  DFMA R50, R88, R22, R50 ;  /* 0x000000165832722b */ /* 0x000fe20000000032 */
[----:B------:R-:W-:-:S04]  /*13d0*/  DEPBAR.LE SB5, 0x3 ;  /* 0x0000d0c00000791a */ /* 0x000fc80000000000 */
[-C--:B------:R-:W-:Y:S02]  /*13e0*/  DFMA R56, R56, -R90.reuse, R56 ;  /* 0x8000005a3838722b */ /* 0x080fe40000000038 */
[----:B0-----:R-:W-:Y:S02]  /*13f0*/  DFMA R18, R60, -R90, R60 ;  /* 0x8000005a3c12722b */ /* 0x001fe4000000003c */
[----:B------:R-:W-:Y:S01]  /*1400*/  DFMA R60, R14, R12, 41 ;  /* 0x404480000e3c742b */ /* 0x000fe2000000000c */
[----:B------:R0:W2:Y:S01]  /*1410*/  F2F.F32.F64.RM R21, R20 ;  /* 0x0000001400157310 */ /* 0x0000a20000305000 */
[----:B------:R-:W-:Y:S01]  /*1420*/  DADD R14, |R64|, 1 ;  /* 0x3ff00000400e7429 */ /* 0x000fe20000000200 */
[----:B------:R-:W-:-:S04]  /*1430*/  DEPBAR.LE SB5, 0x2 ;  /* 0x0000d0800000791a */ /* 0x000fc80000000000 */
[----:B------:R-:W-:Y:S02]  /*1440*/  DFMA R40, R40, R90, R56 ;  /* 0x0000005a2828722b */ /* 0x000fe40000000038 */
[----:B------:R-:W-:Y:S02]  /*1450*/  DFMA R58, R88, R58, R32 ;  /* 0x0000003a583a722b */ /* 0x000fe40000000020 */
[----:B------:R-:W-:Y:S01]  /*1460*/  DFMA R36, R36, -R90, R36 ;  /* 0x8000005a2424722b */ /* 0x000fe20000000024 */
[----:B------:R-:W3:Y:S01]  /*1470*/  F2F.F32.F64.RM R32, R14 ;  /* 0x0000000e00207310 */ /* 0x000ee20000305000 */
[----:B------:R-:W-:-:S04]  /*1480*/  DEPBAR.LE SB5, 0x1 ;  /* 0x0000d0400000791a */ /* 0x000fc80000000000 */
[-C--:B------:R-:W-:Y:S01]  /*1490*/  DFMA R44, R44, R90.reuse, R18 ;  /* 0x0000005a2c2c722b */ /* 0x080fe20000000012 */
[----:B-1----:R-:W-:Y:S01]  /*14a0*/  MOV R24, R16 ;  /* 0x0000001000187202 */ /* 0x002fe20000000f00 */
[----:B------:R-:W-:Y:S01]  /*14b0*/  DFMA R68, R52, R90, R68 ;  /* 0x0000005a3444722b */ /* 0x000fe20000000044 */
[----:B0-----:R-:W-:Y:S01]  /*14c0*/  IMAD.MOV.U32 R20, RZ, RZ, R16 ;  /* 0x000000ffff147224 */ /* 0x001fe200078e0010 */
[----:B------:R-:W-:Y:S01]  /*14d0*/  DFMA R40, -R88, R40, R40 ;  /* 0x000000285828722b */ /* 0x000fe20000000128 */
[----:B------:R-:W-:Y:S01]  /*14e0*/  MOV R33, R17 ;  /* 0x0000001100217202 */ /* 0x000fe20000000f00 */
[----:B-----5:R-:W-:Y:S01]  /*14f0*/  DFMA R36, R48, R90, R36 ;  /* 0x0000005a3024722b */ /* 0x020fe20000000024 */
[----:B------:R-:W0:Y:S01]  /*1500*/  F2F.F32.F64.RM R18, R60 ;  /* 0x0000003c00127310 */ /* 0x000e220000305000 */
[----:B------:R-:W-:Y:S01]  /*1510*/  DFMA R44, -R88, R44, R44 ;  /* 0x0000002c582c722b */ /* 0x000fe2000000012c */
[----:B--2---:R-:W-:Y:S01]  /*1520*/  IMAD.MOV.U32 R29, RZ, RZ, R21 ;  /* 0x000000ffff1d7224 */ /* 0x004fe200078e0015 */
[----:B------:R-:W-:-:S02]  /*1530*/  MOV R25, R21 ;  /* 0x0000001500197202 */ /* 0x000fc40000000f00 */
[C---:B------:R-:W-:Y:S01]  /*1540*/  DFMA R68, R88.reuse, R68, R40 ;  /* 0x000000445844722b */ /* 0x040fe20000000028 */
[--C-:B---3--:R-:W-:Y:S01]  /*1550*/  IMAD.MOV.U32 R28, RZ, RZ, R32.reuse ;  /* 0x000000ffff1c7224 */ /* 0x108fe200078e0020 */
[----:B------:R-:W-:Y:S02]  /*1560*/  MOV R40, R32 ;  /* 0x0000002000287202 */ /* 0x000fe40000000f00 */
[----:B------:R-:W-:Y:S01]  /*1570*/  DFMA R88, R88, R36, R44 ;  /* 0x000000245858722b */ /* 0x000fe2000000002c */
[----:B------:R-:W-:Y:S02]  /*1580*/  IMAD.MOV.U32 R41, RZ, RZ, R21 ;  /* 0x000000ffff297224 */ /* 0x000fe400078e0015 */
[----:B------:R-:W-:Y:S02]  /*1590*/  IMAD.MOV.U32 R37, RZ, RZ, R17 ;  /* 0x000000ffff257224 */ /* 0x000fe400078e0011 */
[----:B------:R-:W-:Y:S01]  /*15a0*/  IMAD.MOV.U32 R36, RZ, RZ, R32 ;  /* 0x000000ffff247224 */ /* 0x000fe200078e0020 */
[----:B0-----:R-:W-:Y:S01]  /*15b0*/  MOV R38, R18 ;  /* 0x0000001200267202 */ /* 0x001fe20000000f00 */
[----:B------:R-:W-:-:S02]  /*15c0*/  IMAD.MOV.U32 R26, RZ, RZ, R18 ;  /* 0x000000ffff1a7224 */ /* 0x000fc400078e0012 */
[--C-:B------:R-:W-:Y:S02]  /*15d0*/  IMAD.MOV.U32 R30, RZ, RZ, R18.reuse ;  /* 0x000000ffff1e7224 */ /* 0x100fe400078e0012 */
[--C-:B------:R-:W-:Y:S01]  /*15e0*/  IMAD.MOV.U32 R22, RZ, RZ, R18.reuse ;  /* 0x000000ffff167224 */ /* 0x100fe200078e0012 */
[----:B------:R0:W5:Y:S01]  /*15f0*/  TEX.LL RZ, R14, R24, R3, UR6, 3D, 0x3 ;  /* 0x48ff0603180e7f60 */ /* 0x00016200089e03ff */
[----:B------:R1:W-:Y:S01]  /*1600*/  TEX.LL RZ, R28, R28, R3, UR6, 3D, 0x3 ;  /* 0x48ff06031c1c7f60 */ /* 0x0003e200089e03ff */
[----:B------:R2:W-:Y:S01]  /*1610*/  TEX.LL RZ, R36, R36, R3, UR6, 3D, 0x3 ;  /* 0x48ff060324247f60 */ /* 0x0005e200089e03ff */
[----:B------:R-:W5:Y:S01]  /*1620*/  TEX.LL RZ, R54, R16, R3, UR6, 3D, 0x3 ;  /* 0x48ff060310367f60 */ /* 0x000f6200089e03ff */
[--C-:B------:R-:W-:Y:S02]  /*1630*/  IMAD.MOV.U32 R42, RZ, RZ, R18.reuse ;  /* 0x000000ffff2a7224 */ /* 0x100fe400078e0012 */
[----:B------:R-:W-:Y:S02]  /*1640*/  IMAD.MOV.U32 R34, RZ, RZ, R18 ;  /* 0x000000ffff227224 */ /* 0x000fe400078e0012 */
[----:B------:R-:W-:Y:S01]  /*1650*/  TEX.LL RZ, R40, R40, R3, UR4, 3D, 0x3 ;  /* 0x48ff040328287f60 */ /* 0x000fe200089e03ff */
[----:B------:R-:W5:Y:S01]  /*1660*/  TEX.LL RZ, R22, R20, R3, UR4, 3D, 0x3 ;  /* 0x48ff040314167f60 */ /* 0x000f6200089e03ff */
[----:B------:R-:W-:-:S02]  /*1670*/  IMAD.MOV.U32 R45, RZ, RZ, R17 ;  /* 0x000000ffff2d7224 */ /* 0x000fc400078e0011 */
[----:B------:R3:W-:Y:S01]  /*1680*/  TEX.LL RZ, R34, R32, R3, UR4, 3D, 0x3 ;  /* 0x48ff040320227f60 */ /* 0x0007e200089e03ff */
[----:B------:R-:W5:Y:S01]  /*1690*/  TEX.LL RZ, R56, R16, R3, UR4, 3D, 0x3 ;  /* 0x48ff040310387f60 */ /* 0x000f6200089e03ff */
[----:B------:R-:W-:Y:S02]  /*16a0*/  IMAD.MOV.U32 R46, RZ, RZ, R18 ;  /* 0x000000ffff2e7224 */ /* 0x000fe400078e0012 */
[----:B------:R-:W-:-:S04]  /*16b0*/  IMAD.MOV.U32 R44, RZ, RZ, R32 ;  /* 0x000000ffff2c7224 */ /* 0x000fc800078e0020 */
[----:B------:R4:W-:Y:S01]  /*16c0*/  TEX.LL RZ, R48, R44, R3, UR8, 3D, 0x3 ;  /* 0x48ff08032c307f60 */ /* 0x0009e200089e03ff */
[----:B------:R4:W5:Y:S01]  /*16d0*/  TEX.LL RZ, R52, R16, R3, UR8, 3D, 0x3 ;  /* 0x48ff080310347f60 */ /* 0x00096200089e03ff */
[----:B------:R-:W0:Y:S01]  /*16e0*/  FRND.F64.FLOOR R72, R84 ;  /* 0x0000005400487313 */ /* 0x000e220000305800 */
[----:B------:R-:W-:Y:S02]  /*16f0*/  DSETP.GEU.AND P0, PT, R82, RZ, PT ;  /* 0x000000ff5200722a */ /* 0x000fe40003f0e000 */
[----:B------:R-:W-:Y:S02]  /*1700*/  DSETP.GEU.AND P1, PT, R78, RZ, PT ;  /* 0x000000ff4e00722a */ /* 0x000fe40003f2e000 */
[----:B------:R-:W-:Y:S02]  /*1710*/  DSETP.GEU.AND P2, PT, R62, RZ, PT ;  /* 0x000000ff3e00722a */ /* 0x000fe40003f4e000 */
[----:B0-----:R-:W-:-:S08]  /*1720*/  DADD R24, R84, -R72 ;  /* 0x0000000054187229 */ /* 0x001fd00000000848 */
[C---:B------:R-:W-:Y:S02]  /*1730*/  DFMA R92, -R24.reuse, R92, R92 ;  /* 0x0000005c185c722b */ /* 0x040fe4000000015c */
[C---:B------:R-:W-:Y:S02]  /*1740*/  DFMA R50, -R24.reuse, R50, R50 ;  /* 0x000000321832722b */ /* 0x040fe40000000132 */
[----:B------:R-:W-:-:S04]  /*1750*/  DFMA R86, -R24, R86, R86 ;  /* 0x000000561856722b */ /* 0x000fc80000000156 */
[C---:B------:R-:W-:Y:S02]  /*1760*/  DFMA R68, R24.reuse, R68, R92 ;  /* 0x000000441844722b */ /* 0x040fe4000000005c */
[C---:B------:R-:W-:Y:S02]  /*1770*/  DFMA R88, R24.reuse, R88, R50 ;  /* 0x000000581858722b */ /* 0x040fe40000000032 */
[----:B------:R-:W-:Y:S02]  /*1780*/  DFMA R58, R24, R58, R86 ;  /* 0x0000003a183a722b */ /* 0x000fe40000000056 */
[----:B------:R-:W0:Y:S01]  /*1790*/  FRND.F64.FLOOR R86, |R64| ;  /* 0x4000004000567313 */ /* 0x000e220000305800 */
[----:B------:R-:W-:Y:S02]  /*17a0*/  DFMA R24, R74, UR12, R82 ;  /* 0x0000000c4a187c2b */ /* 0x000fe40008000052 */
[----:B------:R-:W-:Y:S02]  /*17b0*/  DADD R26, -RZ, -R68 ;  /* 0x00000000ff1a7229 */ /* 0x000fe40000000944 */
[----:B-1----:R-:W-:-:S02]  /*17c0*/  DADD R30, -RZ, -R88 ;  /* 0x00000000ff1e7229 */ /* 0x002fc40000000958 */
[----:B------:R-:W-:-:S06]  /*17d0*/  DADD R50, R60, 1 ;  /* 0x3ff000003c327429 */ /* 0x000fcc0000000000 */
[----:B------:R-:W-:Y:S02]  /*17e0*/  FSEL R62, R26, R68, !P0 ;  /* 0x000000441a3e7208 */ /* 0x000fe40004000000 */
[----:B------:R-:W-:Y:S01]  /*17f0*/  FSEL R63, R27, R69, !P0 ;  /* 0x000000451b3f7208 */ /* 0x000fe20004000000 */
[----:B0-----:R-:W-:Y:S01]  /*1800*/  DADD R86, |R64|, -R86 ;  /* 0x0000000040567229 */ /* 0x001fe20000000a56 */
[----:B------:R-:W-:Y:S01]  /*1810*/  FSEL R26, R30, R88, !P1 ;  /* 0x000000581e1a7208 */ /* 0x000fe20004800000 */
[----:B------:R-:W0:Y:S01]  /*1820*/  F2F.F32.F64.RM R50, R50 ;  /* 0x0000003200327310 */ /* 0x000e220000305000 */
[----:B------:R-:W-:Y:S01]  /*1830*/  FSEL R27, R31, R89, !P1 ;  /* 0x000000591f1b7208 */ /* 0x000fe20004800000 */
[----:B--2---:R-:W-:Y:S02]  /*1840*/  DMUL R38, R58, -R74 ;  /* 0x8000004a3a267228 */ /* 0x004fe40000000000 */
[----:B------:R-:W-:Y:S01]  /*1850*/  DMUL R30, R62, -R66 ;  /* 0x800000423e1e7228 */ /* 0x000fe20000000000 */
[----:B---3--:R-:W-:Y:S01]  /*1860*/  MOV R33, R21 ;  /* 0x0000001500217202 */ /* 0x008fe20000000f00 */
[----:B------:R-:W-:-:S02]  /*1870*/  DSETP.GEU.AND P0, PT, R24, RZ, PT ;  /* 0x000000ff1800722a */ /* 0x000fc40003f0e000 */
[-C--:B------:R-:W-:Y:S02]  /*1880*/  DMUL R68, R26, -R70.reuse ;  /* 0x800000461a447228 */ /* 0x080fe40000000000 */
[----:B------:R-:W-:Y:S02]  /*1890*/  DFMA R62, R62, R70, R38 ;  /* 0x000000463e3e722b */ /* 0x000fe40000000026 */
[----:B------:R-:W-:Y:S02]  /*18a0*/  DFMA R64, R26, R74, R30 ;  /* 0x0000004a1a40722b */ /* 0x000fe4000000001e */
[----:B------:R-:W-:Y:S01]  /*18b0*/  DMUL R26, R24, R12 ;  /* 0x0000000c181a7228 */ /* 0x000fe20000000000 */
[----:B0-----:R-:W-:Y:S01]  /*18c0*/  IMAD.MOV.U32 R38, RZ, RZ, R50 ;  /* 0x000000ffff267224 */ /* 0x001fe200078e0032 */
[----:B------:R-:W-:Y:S01]  /*18d0*/  MOV R25, R21 ;  /* 0x0000001500197202 */ /* 0x000fe20000000f00 */
[----:B------:R-:W-:Y:S01]  /*18e0*/  IMAD.MOV.U32 R24, RZ, RZ, R16 ;  /* 0x000000ffff187224 */ /* 0x000fe200078e0010 */
[-C--:B------:R-:W-:Y:S01]  /*18f0*/  MOV R42, R50.reuse ;  /* 0x00000032002a7202 */ /* 0x080fe20000000f00 */
[----:B----4-:R-:W-:Y:S01]  /*1900*/  IMAD.MOV.U32 R45, RZ, RZ, R21 ;  /* 0x000000ffff2d7224 */ /* 0x010fe200078e0015 */
[----:B------:R-:W0:Y:S01]  /*1910*/  FRND.F64.FLOOR R72, |R26| ;  /* 0x4000001a00487313 */ /* 0x000e220000305800 */
[--C-:B------:R-:W-:Y:S01]  /*1920*/  IMAD.MOV.U32 R30, RZ, RZ, R50.reuse ;  /* 0x000000ffff1e7224 */ /* 0x100fe200078e0032 */
[----:B------:R-:W-:Y:S01]  /*1930*/  DFMA R68, R58, R66, R68 ;  /* 0x000000423a44722b */ /* 0x000fe20000000044 */
[----:B------:R-:W-:Y:S01]  /*1940*/  MOV R46, R50 ;  /* 0x00000032002e7202 */ /* 0x000fe20000000f00 */
[----:B0-----:R-:W-:Y:S01]  /*1950*/  DADD R72, |R26|, -R72 ;  /* 0x000000001a487229 */ /* 0x001fe20000000a48 */
[----:B------:R-:W-:Y:S01]  /*1960*/  IMAD.MOV.U32 R26, RZ, RZ, R50 ;  /* 0x000000ffff1a7224 */ /* 0x000fe200078e0032 */
[----:B------:R-:W-:-:S04]  /*1970*/  DEPBAR.LE SB5, 0x3 ;  /* 0x0000d0c00000791a */ /* 0x000fc80000000000 */
[-C--:B------:R-:W-:Y:S02]  /*1980*/  DFMA R84, R14, -R86.reuse, R14 ;  /* 0x800000560e54722b */ /* 0x080fe4000000000e */
[----:B------:R-:W-:-:S06]  /*1990*/  DFMA R54, R54, -R86, R54 ;  /* 0x800000563636722b */ /* 0x000fcc0000000036 */
[----:B------:R-:W-:Y:S01]  /*19a0*/  DFMA R84, R28, R86, R84 ;  /* 0x000000561c54722b */ /* 0x000fe20000000054 */
[----:B------:R-:W-:-:S04]  /*19b0*/  DEPBAR.LE SB5, 0x2 ;  /* 0x0000d0800000791a */ /* 0x000fc80000000000 */
[-C--:B------:R-:W-:Y:S01]  /*19c0*/  DFMA R22, R22, -R86.reuse, R22 ;  /* 0x800000561616722b */ /* 0x080fe20000000016 */
[----:B------:R-:W-:Y:S01]  /*19d0*/  IMAD.MOV.U32 R28, RZ, RZ, R16 ;  /* 0x000000ffff1c7224 */ /* 0x000fe200078e0010 */
[----:B------:R-:W-:Y:S01]  /*19e0*/  DFMA R36, R36, R86, R54 ;  /* 0x000000562424722b */ /* 0x000fe20000000036 */
[----:B------:R-:W-:Y:S01]  /*19f0*/  IMAD.MOV.U32 R29, RZ, RZ, R21 ;  /* 0x000000ffff1d7224 */ /* 0x000fe200078e0015 */
[----:B------:R-:W-:-:S04]  /*1a00*/  DEPBAR.LE SB5, 0x1 ;  /* 0x0000d0400000791a */ /* 0x000fc80000000000 */
[-C--:B------:R-:W-:Y:S02]  /*1a10*/  DFMA R56, R56, -R86.reuse, R56 ;  /* 0x800000563838722b */ /* 0x080fe40000000038 */
[----:B------:R-:W-:Y:S02]  /*1a20*/  DFMA R22, R40, R86, R22 ;  /* 0x000000562816722b */ /* 0x000fe40000000016 */
[----:B------:R-:W-:Y:S01]  /*1a30*/  DFMA R36, -R72, R36, R36 ;  /* 0x000000244824722b */ /* 0x000fe20000000124 */
[----:B------:R-:W-:-:S03]  /*1a40*/  IMAD.MOV.U32 R40, RZ, RZ, R32 ;  /* 0x000000ffff287224 */ /* 0x000fc600078e0020 */
[----:B------:R-:W-:Y:S01]  /*1a50*/  DFMA R34, R34, R86, R56 ;  /* 0x000000562222722b */ /* 0x000fe20000000038 */
[----:B------:R-:W-:-:S03]  /*1a60*/  IMAD.MOV.U32 R41, RZ, RZ, R21 ;  /* 0x000000ffff297224 */ /* 0x000fc600078e0015 */
[----:B------:R-:W-:-:S04]  /*1a70*/  DFMA R84, R72, R84, R36 ;  /* 0x000000544854722b */ /* 0x000fc80000000024 */
[----:B------:R-:W-:Y:S01]  /*1a80*/  DFMA R76, -R72, R34, R34 ;  /* 0x00000022484c722b */ /* 0x000fe20000000122 */
[----:B------:R-:W-:Y:S01]  /*1a90*/  IMAD.MOV.U32 R37, RZ, RZ, R17 ;  /* 0x000000ffff257224 */ /* 0x000fe200078e0011 */
[----:B------:R-:W-:Y:S01]  /*1aa0*/  MOV R34, R18 ;  /* 0x0000001200227202 */ /* 0x000fe20000000f00 */
[----:B------:R-:W-:-:S05]  /*1ab0*/  IMAD.MOV.U32 R36, RZ, RZ, R32 ;  /* 0x000000ffff247224 */ /* 0x000fca00078e0020 */
[----:B------:R-:W-:Y:S01]  /*1ac0*/  DFMA R76, R72, R22, R76 ;  /* 0x00000016484c722b */ /* 0x000fe2000000004c */
[----:B------:R-:W-:Y:S02]  /*1ad0*/  IMAD.MOV.U32 R22, RZ, RZ, R18 ;  /* 0x000000ffff167224 */ /* 0x000fe400078e0012 */
[----:B------:R-:W-:-:S04]  /*1ae0*/  IMAD.MOV.U32 R18, RZ, RZ, R50 ;  /* 0x000000ffff127224 */ /* 0x000fc800078e0032 */
[----:B------:R-:W5:Y:S01]  /*1af0*/  TEX.LL RZ, R22, R20, R3, UR8, 3D, 0x3 ;  /* 0x48ff080314167f60 */ /* 0x000f6200089e03ff */
[----:B------:R-:W-:Y:S01]  /*1b00*/  TEX.LL RZ, R34, R32, R3, UR8, 3D, 0x3 ;  /* 0x48ff080320227f60 */ /* 0x000fe200089e03ff */
[----:B------:R-:W5:Y:S01]  /*1b10*/  TEX.LL RZ, R14, R16, R3, UR6, 3D, 0x3 ;  /* 0x48ff0603100e7f60 */ /* 0x000f6200089e03ff */
[----:B------:R0:W-:Y:S01]  /*1b20*/  TEX.LL RZ, R56, R36, R3, UR6, 3D, 0x3 ;  /* 0x48ff060324387f60 */ /* 0x0001e200089e03ff */
[----:B------:R1:W5:Y:S01]  /*1b30*/  TEX.LL RZ, R58, R24, R3, UR6, 3D, 0x3 ;  /* 0x48ff0603183a7f60 */ /* 0x00036200089e03ff */
[----:B------:R-:W5:Y:S01]  /*1b40*/  TEX.LL RZ, R40, R40, R3, UR6, 3D, 0x3 ;  /* 0x48ff060328287f60 */ /* 0x000f6200089e03ff */
[----:B------:R2:W5:Y:S01]  /*1b50*/  TEX.LL RZ, R60, R28, R3, UR4, 3D, 0x3 ;  /* 0x48ff04031c3c7f60 */ /* 0x00056200089e03ff */
[----:B------:R-:W-:Y:S01]  /*1b60*/  TEX.LL RZ, R44, R44, R3, UR4, 3D, 0x3 ;  /* 0x48ff04032c2c7f60 */ /* 0x000fe200089e03ff */
[----:B------:R-:W-:-:S04]  /*1b70*/  DEPBAR.LE SB5, 0x5 ;  /* 0x0000d1400000791a */ /* 0x000fc80000000000 */
[----:B------:R-:W-:Y:S01]  /*1b80*/  DFMA R88, R52, -R86, R52 ;  /* 0x800000563458722b */ /* 0x000fe20000000034 */
[----:B------:R-:W-:Y:S02]  /*1b90*/  IMAD.MOV.U32 R54, RZ, RZ, R50 ;  /* 0x000000ffff367224 */ /* 0x000fe400078e0032 */
[----:B------:R-:W-:Y:S02]  /*1ba0*/  IMAD.MOV.U32 R53, RZ, RZ, R17 ;  /* 0x000000ffff357224 */ /* 0x000fe400078e0011 */
[----:B------:R-:W-:-:S03]  /*1bb0*/  IMAD.MOV.U32 R52, RZ, RZ, R32 ;  /* 0x000000ffff347224 */ /* 0x000fc600078e0020 */
[----:B------:R-:W-:Y:S01]  /*1bc0*/  DFMA R88, R48, R86, R88 ;  /* 0x000000563058722b */ /* 0x000fe20000000058 */
[--C-:B------:R-:W-:Y:S01]  /*1bd0*/  IMAD.MOV.U32 R48, RZ, RZ, R16.reuse ;  /* 0x000000ffff307224 */ /* 0x100fe200078e0010 */
[----:B------:R-:W-:Y:S01]  /*1be0*/  MOV R49, R17 ;  /* 0x0000001100317202 */ /* 0x000fe20000000f00 */
[----:B0-----:R-:W-:Y:S02]  /*1bf0*/  IMAD.MOV.U32 R36, RZ, RZ, R16 ;  /* 0x000000ffff247224 */ /* 0x001fe400078e0010 */
[----:B------:R-:W-:Y:S02]  /*1c00*/  IMAD.MOV.U32 R37, RZ, RZ, R21 ;  /* 0x000000ffff257224 */ /* 0x000fe400078e0015 */
[----:B-1----:R-:W-:Y:S02]  /*1c10*/  IMAD.MOV.U32 R25, RZ, RZ, R17 ;  /* 0x000000ffff197224 */ /* 0x002fe400078e0011 */
[----:B------:R-:W-:Y:S01]  /*1c20*/  IMAD.MOV.U32 R24, RZ, RZ, R32 ;  /* 0x000000ffff187224 */ /* 0x000fe200078e0020 */
[----:B------:R-:W5:Y:S01]  /*1c30*/  TEX.LL RZ, R16, R16, R3, UR8, 3D, 0x3 ;  /* 0x48ff080310107f60 */ /* 0x000f6200089e03ff */
[----:B------:R-:W5:Y:S01]  /*1c40*/  TEX.LL RZ, R36, R36, R3, UR8, 3D, 0x3 ;  /* 0x48ff080324247f60 */ /* 0x000f6200089e03ff */
[----:B--2---:R-:W-:-:S03]  /*1c50*/  MOV R28, R32 ;  /* 0x00000020001c7202 */ /* 0x004fc60000000f00 */
[----:B------:R0:W-:Y:S01]  /*1c60*/  TEX.LL RZ, R24, R24, R3, UR8, 3D, 0x3 ;  /* 0x48ff080318187f60 */ /* 0x0001e200089e03ff */
[----:B------:R-:W5:Y:S02]  /*1c70*/  TEX.LL RZ, R48, R48, R3, UR4, 3D, 0x3 ;  /* 0x48ff040330307f60 */ /* 0x000f6400089e03ff */
[----:B------:R-:W-:Y:S01]  /*1c80*/  TEX.LL RZ, R28, R28, R3, UR8, 3D, 0x3 ;  /* 0x48ff08031c1c7f60 */ /* 0x000fe200089e03ff */
[----:B------:R-:W5:Y:S01]  /*1c90*/  TEX.LL RZ, R52, R52, R3, UR4, 3D, 0x3 ;  /* 0x48ff040334347f60 */ /* 0x000f6200089e03ff */
[----:B------:R-:W-:Y:S02]  /*1ca0*/  DFMA R32, R70, UR12, R80 ;  /* 0x0000000c46207c2b */ /* 0x000fe40008000050 */
[----:B------:R-:W-:Y:S01]  /*1cb0*/  DFMA R88, -R72, R88, R88 ;  /* 0x000000584858722b */ /* 0x000fe20000000158 */
[----:B------:R-:W-:-:S04]  /*1cc0*/  DEPBAR.LE SB5, 0x7 ;  /* 0x0000d1c00000791a */ /* 0x000fc80000000000 */
[-C--:B------:R-:W-:Y:S02]  /*1cd0*/  DFMA R22, R22, -R86.reuse, R22 ;  /* 0x800000561616722b */ /* 0x080fe40000000016 */
[----:B------:R-:W-:Y:S02]  /*1ce0*/  DFMA R20, R14, -R86, R14 ;  /* 0x800000560e14722b */ /* 0x000fe4000000000e */
[----:B------:R-:W-:Y:S01]  /*1cf0*/  DFMA R14, R32, R12, 41 ;  /* 0x40448000200e742b */ /* 0x000fe2000000000c */
[----:B------:R-:W-:-:S04]  /*1d00*/  DEPBAR.LE SB5, 0x6 ;  /* 0x0000d1800000791a */ /* 0x000fc80000000000 */
[-C--:B------:R-:W-:Y:S02]  /*1d10*/  DFMA R58, R58, -R86.reuse, R58 ;  /* 0x800000563a3a722b */ /* 0x080fe4000000003a */
[-C--:B------:R-:W-:Y:S02]  /*1d20*/  DFMA R22, R34, R86.reuse, R22 ;  /* 0x000000562216722b */ /* 0x080fe40000000016 */
[----:B------:R-:W-:Y:S01]  /*1d30*/  DFMA R20, R56, R86, R20 ;  /* 0x000000563814722b */ /* 0x000fe20000000014 */
[----:B0-----:R-:W0:Y:S01]  /*1d40*/  FRND.F64.FLOOR R26, R14 ;  /* 0x0000000e001a7313 */ /* 0x001e220000305800 */
[----:B------:R-:W-:Y:S01]  /*1d50*/  DFMA R56, R64, UR12, R70 ;  /* 0x0000000c40387c2b */ /* 0x000fe20008000046 */
[----:B------:R-:W-:-:S04]  /*1d60*/  DEPBAR.LE SB5, 0x5 ;  /* 0x0000d1400000791a */ /* 0x000fc80000000000 */
[----:B------:R-:W-:Y:S02]  /*1d70*/  DFMA R40, R40, R86, R58 ;  /* 0x000000562828722b */ /* 0x000fe4000000003a */
[C---:B------:R-:W-:Y:S02]  /*1d80*/  DFMA R18, R72.reuse, R22, R88 ;  /* 0x000000164812722b */ /* 0x040fe40000000058 */
[----:B------:R-:W-:Y:S02]  /*1d90*/  DFMA R22, -R72, R20, R20 ;  /* 0x000000144816722b */ /* 0x000fe40000000114 */
[----:B------:R-:W-:-:S06]  /*1da0*/  DFMA R88, R56, UR12, R80 ;  /* 0x0000000c38587c2b */ /* 0x000fcc0008000050 */
[----:B------:R-:W-:Y:S01]  /*1db0*/  DFMA R40, R72, R40, R22 ;  /* 0x000000284828722b */ /* 0x000fe20000000016 */
[----:B------:R-:W-:-:S04]  /*1dc0*/  DEPBAR.LE SB5, 0x2 ;  /* 0x0000d0800000791a */ /* 0x000fc80000000000 */
[-C--:B------:R-:W-:Y:S02]  /*1dd0*/  DFMA R22, R60, -R86.reuse, R60 ;  /* 0x800000563c16722b */ /* 0x080fe4000000003c */
[-C--:B------:R-:W-:Y:S02]  /*1de0*/  DFMA R16, R16, -R86.reuse, R16 ;  /* 0x800000561010722b */ /* 0x080fe40000000010 */
[----:B------:R-:W-:Y:S02]  /*1df0*/  DFMA R36, R36, -R86, R36 ;  /* 0x800000562424722b */ /* 0x000fe40000000024 */
[----:B------:R-:W-:Y:S01]  /*1e00*/  DFMA R60, R68, UR12, R74 ;  /* 0x0000000c443c7c2b */ /* 0x000fe2000800004a */
[----:B------:R-:W-:-:S04]  /*1e10*/  DEPBAR.LE SB5, 0x1 ;  /* 0x0000d0400000791a */ /* 0x000fc80000000000 */
[-C--:B------:R-:W-:Y:S02]  /*1e20*/  DFMA R48, R48, -R86.reuse, R48 ;  /* 0x800000563030722b */ /* 0x080fe40000000030 */
[-C--:B------:R-:W-:Y:S02]  /*1e30*/  DFMA R16, R24, R86.reuse, R16 ;  /* 0x000000561810722b */ /* 0x080fe40000000010 */
[----:B0-----:R-:W-:Y:S02]  /*1e40*/  DADD R20, R14, -R26 ;  /* 0x000000000e147229 */ /* 0x001fe4000000081a */
[----:B------:R-:W-:Y:S02]  /*1e50*/  DFMA R14, R62, UR12, R66 ;  /* 0x0000000c3e0e7c2b */ /* 0x000fe40008000042 */
[-C--:B-----5:R-:W-:Y:S02]  /*1e60*/  DFMA R48, R52, R86.reuse, R48 ;  /* 0x000000563430722b */ /* 0x0a0fe40000000030 */
[----:B------:R-:W-:-:S02]  /*1e70*/  DFMA R28, R28, R86, R36 ;  /* 0x000000561c1c722b */ /* 0x000fc40000000024 */
[----:B------:R-:W-:Y:S02]  /*1e80*/  DFMA R16, -R72, R16, R16 ;  /* 0x000000104810722b */ /* 0x000fe40000000110 */
[----:B------:R-:W-:Y:S02]  /*1e90*/  DFMA R22, R44, R86, R22 ;  /* 0x000000562c16722b */ /* 0x000fe40000000016 */
[----:B------:R-:W-:Y:S02]  /*1ea0*/  DFMA R86, R60, UR12, R82 ;  /* 0x0000000c3c567c2b */ /* 0x000fe40008000052 */
[----:B------:R-:W-:Y:S02]  /*1eb0*/  DFMA R48, -R72, R48, R48 ;  /* 0x000000304830722b */ /* 0x000fe40000000130 */
[----:B------:R-:W-:Y:S02]  /*1ec0*/  DFMA R58, -R20, R84, R84 ;  /* 0x00000054143a722b */ /* 0x000fe40000000154 */
[----:B------:R-:W-:-:S02]  /*1ed0*/  DFMA R16, R72, R28, R16 ;  /* 0x0000001c4810722b */ /* 0x000fc40000000010 */
[----:B------:R-:W-:Y:S02]  /*1ee0*/  DFMA R84, R14, UR12, R78 ;  /* 0x0000000c0e547c2b */ /* 0x000fe4000800004e */
[----:B------:R-:W-:Y:S02]  /*1ef0*/  DFMA R18, -R20, R18, R18 ;  /* 0x000000121412722b */ /* 0x000fe40000000112 */
[----:B------:R-:W-:Y:S02]  /*1f00*/  DFMA R24, R14, UR12, R78 ;  /* 0x0000000c0e187c2b */ /* 0x000fe4000800004e */
[----:B------:R-:W-:Y:S02]  /*1f10*/  DMUL R86, R86, R12 ;  /* 0x0000000c56567228 */ /* 0x000fe40000000000 */
[----:B------:R-:W-:Y:S02]  /*1f20*/  DFMA R22, R72, R22, R48 ;  /* 0x000000164816722b */ /* 0x000fe40000000030 */
[----:B------:R-:W-:-:S02]  /*1f30*/  DFMA R76, -R20, R76, R76 ;  /* 0x0000004c144c722b */ /* 0x000fc4000000014c */
[----:B------:R-:W-:Y:S01]  /*1f40*/  DMUL R84, R84, R12 ;  /* 0x0000000c54547228 */ /* 0x000fe20000000000 */
[----:B------:R-:W0:Y:S01]  /*1f50*/  F2F.F32.F64.RM R37, |R86| ;  /* 0x4000005600257310 */ /* 0x000e220000305000 */
[----:B------:R-:W-:Y:S02]  /*1f60*/  DFMA R18, R20, R16, R18 ;  /* 0x000000101412722b */ /* 0x000fe40000000012 */
[----:B------:R-:W-:Y:S02]  /*1f70*/  DMUL R24, R24, R12 ;  /* 0x0000000c18187228 */ /* 0x000fe40000000000 */
[----:B------:R-:W-:Y:S02]  /*1f80*/  DADD R16, |R86|, 1 ;  /* 0x3ff0000056107429 */ /* 0x000fe40000000200 */
[----:B------:R-:W-:Y:S02]  /*1f90*/  DFMA R22, R20, R22, R76 ;  /* 0x000000161416722b */ /* 0x000fe4000000004c */
[----:B------:R1:W-:Y:S01]  /*1fa0*/  F2F.F32.F64.RM R36, |R24| ;  /* 0x4000001800247310 */ /* 0x0003e20000305000 */
[----:B------:R-:W-:-:S02]  /*1fb0*/  DADD R26, |R84|, 1 ;  /* 0x3ff00000541a7429 */ /* 0x000fc40000000200 */
[----:B------:R-:W-:Y:S02]  /*1fc0*/  DFMA R88, R88, R12, 41 ;  /* 0x404480005858742b */ /* 0x000fe4000000000c */
[----:B------:R-:W-:Y:S02]  /*1fd0*/  DFMA R58, R20, R40, R58 ;  /* 0x00000028143a722b */ /* 0x000fe4000000003a */
[----:B------:R-:W-:Y:S01]  /*1fe0*/  DADD R28, -RZ, -R22 ;  /* 0x00000000ff1c7229 */ /* 0x000fe20000000916 */
[----:B------:R-:W2:Y:S01]  /*1ff0*/  F2F.F32.F64.RM R20, R26 ;  /* 0x0000001a00147310 */ /* 0x000ea20000305000 */
[----:B------:R-:W-:Y:S02]  /*2000*/  DFMA R30, R14, UR12, R78 ;  /* 0x0000000c0e1e7c2b */ /* 0x000fe4000800004e */
[----:B-1----:R-:W-:-:S05]  /*2010*/  DADD R24, -RZ, -R18 ;  /* 0x00000000ff187229 */ /* 0x002fca0000000912 */
[----:B------:R1:W3:Y:S01]  /*2020*/  F2F.F32.F64.RM R17, R16 ;  /* 0x0000001000117310 */ /* 0x0002e20000305000 */
[----:B------:R-:W-:Y:S01]  /*2030*/  FSEL R22, R28, R22, !P0 ;  /* 0x000000161c167208 */ /* 0x000fe20004000000 */
[----:B------:R-:W-:Y:S01]  /*2040*/  DSETP.GEU.AND P1, PT, R30, RZ, PT ;  /* 0x000000ff1e00722a */ /* 0x000fe20003f2e000 */
[----:B------:R-:W-:Y:S01]  /*2050*/  FSEL R23, R29, R23, !P0 ;  /* 0x000000171d177208 */ /* 0x000fe20004000000 */
[----:B0-----:R-:W-:Y:S01]  /*2060*/  IMAD.MOV.U32 R29, RZ, RZ, R37 ;  /* 0x000000ffff1d7224 */ /* 0x001fe200078e0025 */
[----:B------:R-:W-:Y:S02]  /*2070*/  FSEL R44, R24, R18, !P2 ;  /* 0x00000012182c7208 */ /* 0x000fe40005000000 */
[----:B------:R-:W-:Y:S01]  /*2080*/  FSEL R45, R25, R19, !P2 ;  /* 0x00000013192d7208 */ /* 0x000fe20005000000 */
[----:B------:R-:W0:Y:S01]  /*2090*/  F2F.F32.F64.RM R38, R88 ;  /* 0x0000005800267310 */ /* 0x000e220000305000 */
[----:B------:R-:W-:Y:S01]  /*20a0*/  DMUL R24, R60, -R58 ;  /* 0x8000003a3c187228 */ /* 0x000fe20000000000 */
[--C-:B--2---:R-:W-:Y:S01]  /*20b0*/  IMAD.MOV.U32 R32, RZ, RZ, R20.reuse ;  /* 0x000000ffff207224 */ /* 0x104fe200078e0014 */
[----:B-1----:R-:W-:Y:S01]  /*20c0*/  MOV R16, R36 ;  /* 0x0000002400107202 */ /* 0x002fe20000000f00 */
[--C-:B------:R-:W-:Y:S01]  /*20d0*/  IMAD.MOV.U32 R28, RZ, RZ, R20.reuse ;  /* 0x000000ffff1c7224 */ /* 0x100fe200078e0014 */
[C---:B------:R-:W-:Y:S01]  /*20e0*/  DMUL R18, R56.reuse, -R44 ;  /* 0x8000002c38127228 */ /* 0x040fe20000000000 */
[----:B------:R-:W-:Y:S01]  /*20f0*/  IMAD.MOV.U32 R40, RZ, RZ, R20 ;  /* 0x000000ffff287224 */ /* 0x000fe200078e0014 */
[----:B---3--:R-:W-:Y:S01]  /*2100*/  MOV R41, R17 ;  /* 0x0000001100297202 */ /* 0x008fe20000000f00 */
[--C-:B------:R-:W-:Y:S01]  /*2110*/  IMAD.MOV.U32 R33, RZ, RZ, R17.reuse ;  /* 0x000000ffff217224 */ /* 0x100fe200078e0011 */
[-C--:B------:R-:W-:Y:S01]  /*2120*/  DFMA R56, R56, R22.reuse, R24 ;  /* 0x000000163838722b */ /* 0x080fe20000000018 */
[----:B------:R-:W-:Y:S01]  /*2130*/  IMAD.MOV.U32 R24, RZ, RZ, R36 ;  /* 0x000000ffff187224 */ /* 0x000fe200078e0024 */
[C---:B------:R-:W-:Y:S01]  /*2140*/  DMUL R22, R14.reuse, -R22 ;  /* 0x800000160e167228 */ /* 0x040fe20000000000 */
[----:B------:R-:W-:Y:S01]  /*2150*/  IMAD.MOV.U32 R25, RZ, RZ, R17 ;  /* 0x000000ffff197224 */ /* 0x000fe200078e0011 */
[----:B------:R-:W-:Y:S01]  /*2160*/  DFMA R58, R14, R58, R18 ;  /* 0x0000003a0e3a722b */ /* 0x000fe20000000012 */
[-C--:B0-----:R-:W-:Y:S01]  /*2170*/  MOV R26, R38.reuse ;  /* 0x00000026001a7202 */ /* 0x081fe20000000f00 */
[--C-:B------:R-:W-:Y:S01]  /*2180*/  IMAD.MOV.U32 R34, RZ, RZ, R38.reuse ;  /* 0x000000ffff227224 */ /* 0x100fe200078e0026 */
[-C--:B------:R-:W-:Y:S01]  /*2190*/  MOV R18, R38.reuse ;  /* 0x0000002600127202 */ /* 0x080fe20000000f00 */
[--C-:B------:R-:W-:Y:S01]  /*21a0*/  IMAD.MOV.U32 R30, RZ, RZ, R38.reuse ;  /* 0x000000ffff1e7224 */ /* 0x100fe200078e0026 */
[----:B------:R-:W5:Y:S01]  /*21b0*/  TEX.LL RZ, R14, R24, R3, UR6, 3D, 0x3 ;  /* 0x48ff0603180e7f60 */ /* 0x000f6200089e03ff */
[----:B------:R-:W-:Y:S01]  /*21c0*/  TEX.LL RZ, R32, R32, R3, UR6, 3D, 0x3 ;  /* 0x48ff060320207f60 */ /* 0x000fe200089e03ff */
[----:B------:R-:W-:Y:S01]  /*21d0*/  IMAD.MOV.U32 R42, RZ, RZ, R38 ;  /* 0x000000ffff2a7224 */ /* 0x000fe200078e0026 */
[----:B------:R-:W-:Y:S01]  /*21e0*/  TEX.LL RZ, R28, R28, R3, UR6, 3D, 0x3 ;  /* 0x48ff06031c1c7f60 */ /* 0x000fe200089e03ff */
[----:B------:R-:W5:Y:S02]  /*21f0*/  TEX.LL RZ, R72, R36, R3, UR6, 3D, 0x3 ;  /* 0x48ff060324487f60 */ /* 0x000f6400089e03ff */
[----:B------:R0:W-:Y:S01]  /*2200*/  TEX.LL RZ, R40, R40, R3, UR4, 3D, 0x3 ;  /* 0x48ff040328287f60 */ /* 0x0001e200089e03ff */
[----:B------:R-:W5:Y:S01]  /*2210*/  TEX.LL RZ, R18, R16, R3, UR4, 3D, 0x3 ;  /* 0x48ff040310127f60 */ /* 0x000f6200089e03ff */
[----:B------:R-:W-:Y:S01]  /*2220*/  DFMA R60, R60, R44, R22 ;  /* 0x0000002c3c3c722b */ /* 0x000fe20000000016 */
[----:B------:R-:W-:Y:S01]  /*2230*/  MOV R21, R37 ;  /* 0x0000002500157202 */ /* 0x000fe20000000f00 */
[----:B------:R-:W-:Y:S01]  /*2240*/  IMAD.MOV.U32 R48, RZ, RZ, R36 ;  /* 0x000000ffff307224 */ /* 0x000fe200078e0024 */
[----:B------:R-:W-:Y:S01]  /*2250*/  MOV R22, R38 ;  /* 0x0000002600167202 */ /* 0x000fe20000000f00 */
[----:B------:R-:W-:-:S02]  /*2260*/  IMAD.MOV.U32 R50, RZ, RZ, R38 ;  /* 0x000000ffff327224 */ /* 0x000fc400078e0026 */
[----:B------:R-:W-:Y:S02]  /*2270*/  IMAD.MOV.U32 R49, RZ, RZ, R17 ;  /* 0x000000ffff317224 */ /* 0x000fe400078e0011 */
[----:B------:R-:W-:Y:S01]  /*2280*/  IMAD.MOV.U32 R44, RZ, RZ, R20 ;  /* 0x000000ffff2c7224 */ /* 0x000fe200078e0014 */
[----:B------:R-:W-:Y:S01]  /*2290*/  TEX.LL RZ, R22, R20, R3, UR4, 3D, 0x3 ;  /* 0x48ff040314167f60 */ /* 0x000fe200089e03ff */
[----:B------:R-:W5:Y:S01]  /*22a0*/  TEX.LL RZ, R24, R36, R3, UR4, 3D, 0x3 ;  /* 0x48ff040324187f60 */ /* 0x000f6200089e03ff */
[----:B------:R-:W5:Y:S01]  /*22b0*/  TEX.LL RZ, R26, R48, R3, UR8, 3D, 0x3 ;  /* 0x48ff0803301a7f60 */ /* 0x000f6200089e03ff */
[--C-:B------:R-:W-:Y:S02]  /*22c0*/  IMAD.MOV.U32 R46, RZ, RZ, R38.reuse ;  /* 0x000000ffff2e7224 */ /* 0x100fe400078e0026 */
[----:B------:R-:W-:Y:S02]  /*22d0*/  IMAD.MOV.U32 R54, RZ, RZ, R38 ;  /* 0x000000ffff367224 */ /* 0x000fe400078e0026 */
[----:B------:R-:W-:-:S02]  /*22e0*/  IMAD.MOV.U32 R45, RZ, RZ, R37 ;  /* 0x000000ffff2d7224 */ /* 0x000fc400078e0025 */
[----:B------:R-:W-:Y:S02]  /*22f0*/  IMAD.MOV.U32 R52, RZ, RZ, R20 ;  /* 0x000000ffff347224 */ /* 0x000fe400078e0014 */
[----:B------:R-:W-:Y:S01]  /*2300*/  IMAD.MOV.U32 R53, RZ, RZ, R17 ;  /* 0x000000ffff357224 */ /* 0x000fe200078e0011 */
[----:B------:R1:W-:Y:S01]  /*2310*/  TEX.LL RZ, R30, R44, R3, UR8, 3D, 0x3 ;  /* 0x48ff08032c1e7f60 */ /* 0x0003e200089e03ff */
[----:B------:R-:W5:Y:S02]  /*2320*/  TEX.LL RZ, R76, R36, R3, UR8, 3D, 0x3 ;  /* 0x48ff0803244c7f60 */ /* 0x000f6400089e03ff */
[----:B------:R2:W5:Y:S01]  /*2330*/  TEX.LL RZ, R54, R52, R3, UR8, 3D, 0x3 ;  /* 0x48ff080334367f60 */ /* 0x00056200089e03ff */
[----:B0-----:R-:W0:Y:S01]  /*2340*/  FRND.F64.FLOOR R42, |R84| ;  /* 0x40000054002a7313 */ /* 0x001e220000305800 */
[----:B------:R-:W-:-:S10]  /*2350*/  DADD R34, R88, 1 ;  /* 0x3ff0000058227429 */ /* 0x000fd40000000000 */
[----:B------:R-:W-:Y:S01]  /*2360*/  F2F.F32.F64.RM R34, R34 ;  /* 0x0000002200227310 */ /* 0x000fe20000305000 */
[----:B0-----:R-:W-:-:S07]  /*2370*/  DADD R42, |R84|, -R42 ;  /* 0x00000000542a7229 */ /* 0x001fce0000000a2a */
[----:B-1----:R-:W0:Y:S02]  /*2380*/  FRND.F64.FLOOR R46, |R86| ;  /* 0x40000056002e7313 */ /* 0x002e240000305800 */
[----:B0-----:R-:W-:Y:S01]  /*2390*/  DADD R46, |R86|, -R46 ;  /* 0x00000000562e7229 */ /* 0x001fe20000000a2e */
[----:B------:R-:W-:-:S04]  /*23a0*/  DEPBAR.LE SB5, 0x4 ;  /* 0x0000d1000000791a */ /* 0x000fc80000000000 */
[-C--:B------:R-:W-:Y:S02]  /*23b0*/  DFMA R14, R14, -R42.reuse, R14 ;  /* 0x8000002a0e0e722b */ /* 0x080fe4000000000e */
[-C--:B------:R-:W-:Y:S02]  /*23c0*/  DFMA R72, R72, -R42.reuse, R72 ;  /* 0x8000002a4848722b */ /* 0x080fe40000000048 */
[----:B------:R-:W-:Y:S01]  /*23d0*/  DFMA R48, R18, -R42, R18 ;  /* 0x8000002a1230722b */ /* 0x000fe20000000012 */
[----:B------:R-:W-:-:S03]  /*23e0*/  IMAD.MOV.U32 R18, RZ, RZ, R34 ;  /* 0x000000ffff127224 */ /* 0x000fc600078e0022 */
[-C--:B------:R-:W-:Y:S01]  /*23f0*/  DFMA R14, R32, R42.reuse, R14 ;  /* 0x0000002a200e722b */ /* 0x080fe2000000000e */
[----:B------:R-:W-:Y:S01]  /*2400*/  MOV R32, R36 ;  /* 0x0000002400207202 */ /* 0x000fe20000000f00 */
[-C--:B------:R-:W-:Y:S01]  /*2410*/  DFMA R28, R28, R42.reuse, R72 ;  /* 0x0000002a1c1c722b */ /* 0x080fe20000000048 */
[----:B------:R-:W-:Y:S01]  /*2420*/  MOV R33, R37 ;  /* 0x0000002500217202 */ /* 0x000fe20000000f00 */
[----:B------:R-:W-:Y:S01]  /*2430*/  DFMA R48, R40, R42, R48 ;  /* 0x0000002a2830722b */ /* 0x000fe20000000030 */
[----:B------:R-:W-:-:S04]  /*2440*/  DEPBAR.LE SB5, 0x2 ;  /* 0x0000d0800000791a */ /* 0x000fc80000000000 */
[-C--:B------:R-:W-:Y:S01]  /*2450*/  DFMA R24, R24, -R42.reuse, R24 ;  /* 0x8000002a1818722b */ /* 0x080fe20000000018 */
[----:B------:R-:W5:Y:S01]  /*2460*/  TEX.LL RZ, R18, R16, R3, UR4, 3D, 0x3 ;  /* 0x48ff040310127f60 */ /* 0x000f6200089e03ff */
[----:B--2---:R-:W-:Y:S01]  /*2470*/  DFMA R52, R26, -R42, R26 ;  /* 0x8000002a1a34722b */ /* 0x004fe2000000001a */
[--C-:B------:R-:W-:Y:S01]  /*2480*/  IMAD.MOV.U32 R38, RZ, RZ, R34.reuse ;  /* 0x000000ffff267224 */ /* 0x100fe200078e0022 */
[----:B------:R-:W-:Y:S01]  /*2490*/  DFMA R44, -R46, R28, R28 ;  /* 0x0000001c2e2c722b */ /* 0x000fe2000000011c */
[----:B------:R-:W-:Y:S01]  /*24a0*/  IMAD.MOV.U32 R26, RZ, RZ, R34 ;  /* 0x000000ffff1a7224 */ /* 0x000fe200078e0022 */
[----:B------:R-:W-:Y:S01]  /*24b0*/  MOV R29, R37 ;  /* 0x00000025001d7202 */ /* 0x000fe20000000f00 */
[--C-:B------:R-:W-:Y:S01]  /*24c0*/  IMAD.MOV.U32 R28, RZ, RZ, R20.reuse ;  /* 0x000000ffff1c7224 */ /* 0x100fe200078e0014 */
[----:B------:R-:W-:Y:S01]  /*24d0*/  DFMA R22, R22, R42, R24 ;  /* 0x0000002a1616722b */ /* 0x000fe20000000018 */
[----:B------:R-:W-:Y:S02]  /*24e0*/  IMAD.MOV.U32 R24, RZ, RZ, R20 ;  /* 0x000000ffff187224 */ /* 0x000fe400078e0014 */
[----:B------:R-:W-:Y:S01]  /*24f0*/  IMAD.MOV.U32 R25, RZ, RZ, R17 ;  /* 0x000000ffff197224 */ /* 0x000fe200078e0011 */
[----:B------:R-:W-:-:S04]  /*2500*/  DEPBAR.LE SB5, 0x1 ;  /* 0x0000d0400000791a */ /* 0x000fc80000000000 */
[-C--:B------:R-:W-:Y:S02]  /*2510*/  DFMA R50, R76, -R42.reuse, R76 ;  /* 0x8000002a4c32722b */ /* 0x080fe4000000004c */
[----:B------:R-:W-:Y:S02]  /*2520*/  DFMA R52, R54, R42, R52 ;  /* 0x0000002a3634722b */ /* 0x000fe40000000034 */
[C---:B------:R-:W-:Y:S02]  /*2530*/  DFMA R22, -R46.reuse, R22, R22 ;  /* 0x000000162e16722b */ /* 0x040fe40000000116 */
[----:B------:R-:W-:Y:S02]  /*2540*/  DFMA R44, R46, R14, R44 ;  /* 0x0000000e2e2c722b */ /* 0x000fe4000000002c */
[----:B------:R-:W-:Y:S01]  /*2550*/  DFMA R50, R30, R42, R50 ;  /* 0x0000002a1e32722b */ /* 0x000fe20000000032 */
[----:B------:R-:W-:-:S03]  /*2560*/  IMAD.MOV.U32 R30, RZ, RZ, R34 ;  /* 0x000000ffff1e7224 */ /* 0x000fc600078e0022 */
[----:B------:R-:W-:Y:S01]  /*2570*/  DFMA R48, R46, R48, R22 ;  /* 0x000000302e30722b */ /* 0x000fe20000000016 */
[----:B------:R-:W-:-:S03]  /*2580*/  IMAD.MOV.U32 R22, RZ, RZ, R34 ;  /* 0x000000ffff167224 */ /* 0x000fc600078e0022 */
[----:B------:R-:W-:-:S03]  /*2590*/  DFMA R50, -R46, R50, R50 ;  /* 0x000000322e32722b */ /* 0x000fc60000000132 */
[----:B------:R-:W-:Y:S01]  /*25a0*/  TEX.LL RZ, R22, R20, R3, UR4, 3D, 0x3 ;  /* 0x48ff040314167f60 */ /* 0x000fe200089e03ff */
[----:B------:R-:W5:Y:S01]  /*25b0*/  TEX.LL RZ, R32, R32, R3, UR4, 3D, 0x3 ;  /* 0x48ff040320207f60 */ /* 0x000f6200089e03ff */
[----:B------:R-:W5:Y:S01]  /*25c0*/  TEX.LL RZ, R24, R24, R3, UR4, 3D, 0x3 ;  /* 0x48ff040318187f60 */ /* 0x000f6200089e03ff */
[----:B------:R-:W5:Y:S01]  /*25d0*/  TEX.LL RZ, R14, R36, R3, UR6, 3D, 0x3 ;  /* 0x48ff0603240e7f60 */ /* 0x000f6200089e03ff */
[----:B------:R0:W5:Y:S01]  /*25e0*/  TEX.LL RZ, R40, R28, R3, UR6, 3D, 0x3 ;  /* 0x48ff06031c287f60 */ /* 0x00016200089e03ff */
[----:B------:R-:W-:Y:S01]  /*25f0*/  DFMA R50, R46, R52, R50 ;  /* 0x000000342e32722b */ /* 0x000fe20000000032 */
[----:B0-----:R-:W-:Y:S01]  /*2600*/  IMAD.MOV.U32 R29, RZ, RZ, R17 ;  /* 0x000000ffff1d7224 */ /* 0x001fe200078e0011 */
[----:B------:R-:W-:-:S04]  /*2610*/  DEPBAR.LE SB5, 0x3 ;  /* 0x0000d0c00000791a */ /* 0x000fc80000000000 */
[-C--:B------:R-:W-:Y:S01]  /*2620*/  DFMA R54, R18, -R42.reuse, R18 ;  /* 0x8000002a1236722b */ /* 0x080fe20000000012 */
[----:B------:R-:W-:Y:S01]  /*2630*/  IMAD.MOV.U32 R18, RZ, RZ, R34 ;  /* 0x000000ffff127224 */ /* 0x000fe200078e0022 */
[----:B------:R-:W-:Y:S01]  /*2640*/  DFMA R52, R32, -R42, R32 ;  /* 0x8000002a2034722b */ /* 0x000fe20000000020 */
[----:B------:R-:W-:-:S05]  /*2650*/  DEPBAR.LE SB5, 0x2 ;  /* 0x0000d0800000791a */ /* 0x000fca0000000000 */
[-C--:B------:R-:W-:Y:S01]  /*2660*/  DFMA R54, R24, R42.reuse, R54 ;  /* 0x0000002a1836722b */ /* 0x080fe20000000036 */
[----:B------:R-:W-:Y:S01]  /*2670*/  MOV R33, R17 ;  /* 0x0000001100217202 */ /* 0x000fe20000000f00 */
[----:B------:R-:W-:Y:S01]  /*2680*/  IMAD.MOV.U32 R25, RZ, RZ, R17 ;  /* 0x000000ffff197224 */ /* 0x000fe200078e0011 */
[----:B------:R-:W-:Y:S01]  /*2690*/  MOV R24, R20 ;  /* 0x0000001400187202 */ /* 0x000fe20000000f00 */
[----:B------:R-:W-:Y:S01]  /*26a0*/  IMAD.MOV.U32 R32, RZ, RZ, R36 ;  /* 0x000000ffff207224 */ /* 0x000fe200078e0024 */
[----:B------:R0:W5:Y:S01]  /*26b0*/  TEX.LL RZ, R16, R16, R3, UR6, 3D, 0x3 ;  /* 0x48ff060310107f60 */ /* 0x00016200089e03ff */
[----:B------:R-:W5:Y:S01]  /*26c0*/  TEX.LL RZ, R36, R36, R3, UR8, 3D, 0x3 ;  /* 0x48ff080324247f60 */ /* 0x000f6200089e03ff */
[----:B------:R-:W-:Y:S01]  /*26d0*/  DFMA R52, R22, R42, R52 ;  /* 0x0000002a1634722b */ /* 0x000fe20000000034 */
[----:B------:R-:W-:Y:S01]  /*26e0*/  IMAD.MOV.U32 R22, RZ, RZ, R34 ;  /* 0x000000ffff167224 */ /* 0x000fe200078e0022 */
[----:B------:R-:W5:Y:S03]  /*26f0*/  TEX.LL RZ, R24, R24, R3, UR6, 3D, 0x3 ;  /* 0x48ff060318187f60 */ /* 0x000f6600089e03ff */
[----:B------:R1:W5:Y:S01]  /*2700*/  TEX.LL RZ, R20, R20, R3, UR8, 3D, 0x3 ;  /* 0x48ff080314147f60 */ /* 0x00036200089e03ff */
[----:B------:R-:W5:Y:S01]  /*2710*/  TEX.LL RZ, R32, R32, R3, UR8, 3D, 0x3 ;  /* 0x48ff080320207f60 */ /* 0x000f6200089e03ff */
[----:B------:R2:W5:Y:S01]  /*2720*/  TEX.LL RZ, R28, R28, R3, UR8, 3D, 0x3 ;  /* 0x48ff08031c1c7f60 */ /* 0x00056200089e03ff */
[----:B------:R-:W-:Y:S01]  /*2730*/  DFMA R52, -R46, R52, R52 ;  /* 0x000000342e34722b */ /* 0x000fe20000000134 */
[----:B------:R-:W-:Y:S01]  /*2740*/  UMOV UR14, 0xd2f1a9fc ;  /* 0xd2f1a9fc000e7882 */ /* 0x000fe20000000000 */
[----:B------:R-:W-:Y:S01]  /*2750*/  UMOV UR15, 0x3f40624d ;  /* 0x3f40624d000f7882 */ /* 0x000fe20000000000 */
[----:B------:R-:W-:-:S04]  /*2760*/  DEPBAR.LE SB5, 0x7 ;  /* 0x0000d1c00000791a */ /* 0x000fc80000000000 */
[----:B------:R-:W-:Y:S02]  /*2770*/  DFMA R14, R14, -R42, R14 ;  /* 0x8000002a0e0e722b */ /* 0x000fe4000000000e */
[----:B------:R-:W-:Y:S02]  /*2780*/  DFMA R52, R46, R54, R52 ;  /* 0x000000362e34722b */ /* 0x000fe40000000034 */
[----:B------:R-:W-:Y:S02]  /*2790*/  DFMA R54, R64, UR14, R70 ;  /* 0x0000000e40367c2b */ /* 0x000fe40008000046 */
[----:B0-----:R-:W-:Y:S01]  /*27a0*/  DFMA R18, R68, UR14, R74 ;  /* 0x0000000e44127c2b */ /* 0x001fe2000800004a */
[----:B------:R-:W-:-:S04]  /*27b0*/  DEPBAR.LE SB5, 0x6 ;  /* 0x0000d1800000791a */ /* 0x000fc80000000000 */
[----:B------:R-:W-:Y:S02]  /*27c0*/  DFMA R14, R40, R42, R14 ;  /* 0x0000002a280e722b */ /* 0x000fe4000000000e */
[----:B------:R-:W-:Y:S02]  /*27d0*/  DFMA R54, R54, UR12, R80 ;  /* 0x0000000c36367c2b */ /* 0x000fe40008000050 */
[----:B------:R-:W-:-:S06]  /*27e0*/  DFMA R18, R18, UR12, R82 ;  /* 0x0000000c12127c2b */ /* 0x000fcc0008000052 */
[----:B------:R-:W-:Y:S02]  /*27f0*/  DFMA R72, R54, R12, 41 ;  /* 0x404480003648742b */ /* 0x000fe4000000000c */
[----:B------:R-:W-:Y:S02]  /*2800*/  DSETP.GEU.AND P0, PT, R18, RZ, PT ;  /* 0x000000ff1200722a */ /* 0x000fe40003f0e000 */
[----:B------:R-:W-:Y:S02]  /*2810*/  DFMA R18, R60, UR14, R70 ;  /* 0x0000000e3c127c2b */ /* 0x000fe40008000046 */
[----:B------:R-:W0:Y:S02]  /*2820*/  FRND.F64.FLOOR R54, R72 ;  /* 0x0000004800367313 */ /* 0x000e240000305800 */
[----:B0-----:R-:W-:-:S08]  /*2830*/  DADD R54, R72, -R54 ;  /* 0x0000000048367229 */ /* 0x001fd00000000836 */
[C---:B------:R-:W-:Y:S02]  /*2840*/  DFMA R48, -R54.reuse, R48, R48 ;  /* 0x000000303630722b */ /* 0x040fe40000000130 */
[C---:B------:R-:W-:Y:S02]  /*2850*/  DFMA R50, -R54.reuse, R50, R50 ;  /* 0x000000323632722b */ /* 0x040fe40000000132 */
[----:B------:R-:W-:-:S04]  /*2860*/  DFMA R44, -R54, R44, R44 ;  /* 0x0000002c362c722b */ /* 0x000fc8000000012c */
[----:B------:R-:W-:Y:S02]  /*2870*/  DFMA R48, R54, R52, R48 ;  /* 0x000000343630722b */ /* 0x000fe40000000030 */
[----:B------:R-:W-:-:S08]  /*2880*/  DFMA R52, R56, UR14, R66 ;  /* 0x0000000e38347c2b */ /* 0x000fd00008000042 */
[----:B-1----:R-:W-:Y:S02]  /*2890*/  DFMA R22, R52, UR12, R78 ;  /* 0x0000000c34167c2b */ /* 0x002fe4000800004e */
[----:B--2---:R-:W-:-:S10]  /*28a0*/  DADD R2, -RZ, -R48 ;  /* 0x00000000ff027229 */ /* 0x004fd40000000930 */
[----:B------:R-:W-:Y:S02]  /*28b0*/  FSEL R2, R2, R48, !P0 ;  /* 0x0000003002027208 */ /* 0x000fe40004000000 */
[----:B------:R-:W-:Y:S01]  /*28c0*/  FSEL R3, R3, R49, !P0 ;  /* 0x0000003103037208 */ /* 0x000fe20004000000 */
[----:B------:R-:W-:-:S04]  /*28d0*/  DEPBAR.LE SB5, 0x3 ;  /* 0x0000d0c00000791a */ /* 0x000fc80000000000 */
[-C--:B------:R-:W-:Y:S02]  /*28e0*/  DFMA R16, R16, -R42.reuse, R16 ;  /* 0x8000002a1010722b */ /* 0x080fe40000000010 */
[----:B------:R-:W-:-:S06]  /*28f0*/  DFMA R36, R36, -R42, R36 ;  /* 0x8000002a2424722b */ /* 0x000fcc0000000024 */
[----:B------:R-:W-:Y:S01]  /*2900*/  DFMA R16, R24, R42, R16 ;  /* 0x0000002a1810722b */ /* 0x000fe20000000010 */
[----:B------:R-:W-:-:S04]  /*2910*/  DEPBAR.LE SB5, 0x1 ;  /* 0x0000d0400000791a */ /* 0x000fc80000000000 */
[-C--:B------:R-:W-:Y:S02]  /*2920*/  DFMA R20, R20, R42.reuse, R36 ;  /* 0x0000002a1414722b */ /* 0x080fe40000000024 */
[----:B------:R-:W-:Y:S02]  /*2930*/  DFMA R32, R32, -R42, R32 ;  /* 0x8000002a2020722b */ /* 0x000fe40000000020 */
[----:B------:R-:W-:Y:S02]  /*2940*/  DMUL R24, R22, R12 ;  /* 0x0000000c16187228 */ /* 0x000fe40000000000 */
[----:B------:R-:W-:Y:S02]  /*2950*/  DFMA R22, R58, UR14, R74 ;  /* 0x0000000e3a167c2b */ /* 0x000fe4000800004a */
[----:B------:R-:W-:Y:S02]  /*2960*/  DFMA R30, -R46, R20, R20 ;  /* 0x000000142e1e722b */ /* 0x000fe40000000114 */
[----:B-----5:R-:W-:Y:S01]  /*2970*/  DFMA R26, R28, R42, R32 ;  /* 0x0000002a1c1a722b */ /* 0x020fe20000000020 */
[----:B------:R-:W0:Y:S01]  /*2980*/  FRND.F64.FLOOR R38, |R24| ;  /* 0x4000001800267313 */ /* 0x000e220000305800 */
[----:B------:R-:W-:-:S02]  /*2990*/  DFMA R28, -R46, R14, R14 ;  /* 0x0000000e2e1c722b */ /* 0x000fc4000000010e */
[----:B------:R-:W-:Y:S02]  /*29a0*/  DFMA R48, R22, UR12, R82 ;  /* 0x0000000c16307c2b */ /* 0x000fe40008000052 */
[----:B------:R-:W-:Y:S02]  /*29b0*/  DFMA R36, R18, UR12, R80 ;  /* 0x0000000c12247c2b */ /* 0x000fe40008000050 */
[C---:B------:R-:W-:Y:S02]  /*29c0*/  DFMA R26, R46.reuse, R26, R30 ;  /* 0x0000001a2e1a722b */ /* 0x040fe4000000001e */
[----:B------:R-:W-:Y:S02]  /*29d0*/  DFMA R16, R46, R16, R28 ;  /* 0x000000102e10722b */ /* 0x000fe4000000001c */
[-C--:B------:R-:W-:Y:S02]  /*29e0*/  DMUL R48, R48, R12.reuse ;  /* 0x0000000c30307228 */ /* 0x080fe40000000000 */
[----:B------:R-:W-:-:S02]  /*29f0*/  DFMA R36, R36, R12, 41 ;  /* 0x404480002424742b */ /* 0x000fc4000000000c */
[C---:B------:R-:W-:Y:S01]  /*2a00*/  DFMA R26, R54.reuse, R26, R50 ;  /* 0x0000001a361a722b */ /* 0x040fe20000000032 */
[----:B------:R-:W1:Y:S01]  /*2a10*/  F2F.F32.F64.RM R12, |R24| ;  /* 0x40000018000c7310 */ /* 0x000e620000305000 */
[----:B------:R-:W-:Y:S02]  /*2a20*/  DFMA R54, R54, R16, R44 ;  /* 0x000000103636722b */ /* 0x000fe4000000002c */
[----:B------:R-:W-:Y:S02]  /*2a30*/  DADD R16, |R48|, 1 ;  /* 0x3ff0000030107429 */ /* 0x000fe40000000200 */
[----:B------:R-:W-:Y:S02]  /*2a40*/  DADD R34, |R24|, 1 ;  /* 0x3ff0000018227429 */ /* 0x000fe40000000200 */
[----:B------:R-:W-:Y:S01]  /*2a50*/  DADD R28, -RZ, -R26 ;  /* 0x00000000ff1c7229 */ /* 0x000fe2000000091a */
[----:B------:R-:W2:Y:S01]  /*2a60*/  F2F.F32.F64.RM R14, R36 ;  /* 0x00000024000e7310 */ /* 0x000ea20000305000 */
[----:B------:R-:W-:-:S02]  /*2a70*/  DMUL R40, R22, -R54 ;  /* 0x8000003616287228 */ /* 0x000fc40000000000 */
[-C--:B------:R-:W-:Y:S02]  /*2a80*/  DMUL R42, R52, -R2.reuse ;  /* 0x80000002342a7228 */ /* 0x080fe40000000000 */
[----:B0-----:R-:W-:Y:S01]  /*2a90*/  DADD R38, |R24|, -R38 ;  /* 0x0000000018267229 */ /* 0x001fe20000000a26 */
[----:B-1----:R-:W-:Y:S02]  /*2aa0*/  IMAD.MOV.U32 R24, RZ, RZ, R12 ;  /* 0x000000ffff187224 */ /* 0x002fe400078e000c */
[----:B------:R0:W1:Y:S01]  /*2ab0*/  F2F.F32.F64.RM R17, R16 ;  /* 0x0000001000117310 */ /* 0x0000620000305000 */
[----:B------:R-:W-:Y:S01]  /*2ac0*/  FSEL R44, R28, R26, !P1 ;  /* 0x0000001a1c2c7208 */ /* 0x000fe20004800000 */
[----:B------:R-:W-:Y:S01]  /*2ad0*/  DFMA R40, R18, R2, R40 ;  /* 0x000000021228722b */ /* 0x000fe20000000028 */
[----:B------:R-:W-:Y:S01]  /*2ae0*/  FSEL R45, R29, R27, !P1 ;  /* 0x0000001b1d2d7208 */ /* 0x000fe20004800000 */
[----:B------:R-:W-:Y:S02]  /*2af0*/  IMAD.MOV.U32 R3, RZ, RZ, -0x3e000000 ;  /* 0xc2000000ff037424 */ /* 0x000fe400078e00ff */
[----:B--2---:R-:W-:-:S02]  /*2b00*/  IMAD.MOV.U32 R26, RZ, RZ, R14 ;  /* 0x000000ffff1a7224 */ /* 0x004fc400078e000e */
[----:B------:R2:W3:Y:S01]  /*2b10*/  F2F.F32.F64.RM R20, R34 ;  /* 0x0000002200147310 */ /* 0x0004e20000305000 */
[-C--:B------:R-:W-:Y:S01]  /*2b20*/  DFMA R42, R22, R44.reuse, R42 ;  /* 0x0000002c162a722b */ /* 0x080fe2000000002a */
[----:B------:R-:W-:Y:S01]  /*2b30*/  IMAD.MOV.U32 R30, RZ, RZ, R14 ;  /* 0x000000ffff1e7224 */ /* 0x000fe200078e000e */
[-C--:B------:R-:W-:Y:S01]  /*2b40*/  MOV R22, R14.reuse ;  /* 0x0000000e00167202 */ /* 0x080fe20000000f00 */
[----:B------:R-:W-:Y:S01]  /*2b50*/  DMUL R44, R18, -R44 ;  /* 0x8000002c122c7228 */ /* 0x000fe20000000000 */
[----:B0-----:R-:W-:Y:S01]  /*2b60*/  IMAD.MOV.U32 R16, RZ, RZ, R12 ;  /* 0x000000ffff107224 */ /* 0x001fe200078e000c */
[----:B------:R-:W-:Y:S01]  /*2b70*/  MOV R18, R14 ;  /* 0x0000000e00127202 */ /* 0x000fe20000000f00 */
[--C-:B-1----:R-:W-:Y:S01]  /*2b80*/  IMAD.MOV.U32 R25, RZ, RZ, R17.reuse ;  /* 0x000000ffff197224 */ /* 0x102fe200078e0011 */
[----:B------:R-:W0:Y:S01]  /*2b90*/  F2F.F32.F64.RM R13, |R48| ;  /* 0x40000030000d7310 */ /* 0x000e220000305000 */
[----:B------:R-:W-:Y:S01]  /*2ba0*/  MOV R21, R17 ;  /* 0x0000001100157202 */ /* 0x000fe20000000f00 */
[----:B------:R-:W-:-:S02]  /*2bb0*/  IMAD.MOV.U32 R33, RZ, RZ, R17 ;  /* 0x000000ffff217224 */ /* 0x000fc400078e0011 */
[----:B--2---:R-:W-:Y:S01]  /*2bc0*/  IMAD.MOV.U32 R34, RZ, RZ, R14 ;  /* 0x000000ffff227224 */ /* 0x004fe200078e000e */
[----:B------:R-:W5:Y:S01]  /*2bd0*/  TEX.LL RZ, R24, R24, R3, UR6, 3D, 0x3 ;  /* 0x48ff060318187f60 */ /* 0x000f6200089e03ff */
[--C-:B---3--:R-:W-:Y:S01]  /*2be0*/  IMAD.MOV.U32 R28, RZ, RZ, R20.reuse ;  /* 0x000000ffff1c7224 */ /* 0x108fe200078e0014 */
[----:B------:R1:W-:Y:S01]  /*2bf0*/  TEX.LL RZ, R22, R20, R3, UR6, 3D, 0x3 ;  /* 0x48ff060314167f60 */ /* 0x0003e200089e03ff */
[----:B------:R-:W-:Y:S02]  /*2c00*/  IMAD.MOV.U32 R32, RZ, RZ, R20 ;  /* 0x000000ffff207224 */ /* 0x000fe400078e0014 */
[----:B0-----:R-:W-:-:S06]  /*2c10*/  IMAD.MOV.U32 R29, RZ, RZ, R13 ;  /* 0x000000ffff1d7224 */ /* 0x001fcc00078e000d */
[----:B------:R-:W-:Y:S01]  /*2c20*/  TEX.LL RZ, R28, R28, R3, UR6, 3D, 0x3 ;  /* 0x48ff06031c1c7f60 */ /* 0x000fe200089e03ff */
[----:B------:R-:W5:Y:S01]  /*2c30*/  TEX.LL RZ, R50, R12, R3, UR6, 3D, 0x3 ;  /* 0x48ff06030c327f60 */ /* 0x000f6200089e03ff */
[----:B------:R-:W-:Y:S01]  /*2c40*/  TEX.LL RZ, R32, R32, R3, UR4, 3D, 0x3 ;  /* 0x48ff040320207f60 */ /* 0x000fe200089e03ff */
[----:B------:R-:W-:Y:S01]  /*2c50*/  TEX.LL RZ, R46, R16, R3, UR4, 3D, 0x3 ;  /* 0x48ff0403102e7f60 */ /* 0x000fe200089e03ff */
[----:B------:R-:W5:Y:S01]  /*2c60*/  TEX.LL RZ, R18, R16, R3, UR8, 3D, 0x3 ;  /* 0x48ff080310127f60 */ /* 0x000f6200089e03ff */
[----:B------:R-:W-:Y:S01]  /*2c70*/  DFMA R44, R52, R54, R44 ;  /* 0x00000036342c722b */ /* 0x000fe2000000002c */
[----:B-1----:R-:W-:Y:S01]  /*2c80*/  MOV R21, R13 ;  /* 0x0000000d00157202 */ /* 0x002fe20000000f00 */
[----:B------:R-:W-:-:S04]  /*2c90*/  DEPBAR.LE SB5, 0x2 ;  /* 0x0000d0800000791a */ /* 0x000fc80000000000 */
[----:B------:R-:W-:Y:S01]  /*2ca0*/  DFMA R52, R24, -R38, R24 ;  /* 0x800000261834722b */ /* 0x000fe20000000018 */
[----:B------:R-:W-:Y:S02]  /*2cb0*/  IMAD.MOV.U32 R25, RZ, RZ, R13 ;  /* 0x000000ffff197224 */ /* 0x000fe400078e000d */
[----:B------:R-:W-:-:S06]  /*2cc0*/  IMAD.MOV.U32 R24, RZ, RZ, R20 ;  /* 0x000000ffff187224 */ /* 0x000fcc00078e0014 */
[----:B------:R0:W-:Y:S01]  /*2cd0*/  TEX.LL RZ, R24, R24, R3, UR8, 3D, 0x3 ;  /* 0x48ff080318187f60 */ /* 0x0001e200089e03ff */
[----:B------:R-:W5:Y:S01]  /*2ce0*/  TEX.LL RZ, R34, R12, R3, UR4, 3D, 0x3 ;  /* 0x48ff04030c227f60 */ /* 0x000f6200089e03ff */
[----:B------:R-:W-:-:S04]  /*2cf0*/  DEPBAR.LE SB5, 0x2 ;  /* 0x0000d0800000791a */ /* 0x000fc80000000000 */
[-C--:B------:R-:W-:Y:S02]  /*2d00*/  DFMA R72, R50, -R38.reuse, R50 ;  /* 0x800000263248722b */ /* 0x080fe40000000032 */
[----:B------:R-:W-:Y:S01]  /*2d10*/  DFMA R50, R22, R38, R52 ;  /* 0x000000261632722b */ /* 0x000fe20000000034 */
[----:B------:R-:W-:-:S05]  /*2d20*/  IMAD.MOV.U32 R22, RZ, RZ, R14 ;  /* 0x000000ffff167224 */ /* 0x000fca00078e000e */
[----:B------:R-:W-:Y:S01]  /*2d30*/  DFMA R72, R28, R38, R72 ;  /* 0x000000261c48722b */ /* 0x000fe20000000048 */
[----:B------:R-:W5:Y:S01]  /*2d40*/  TEX.LL RZ, R22, R20, R3, UR4, 3D, 0x3 ;  /* 0x48ff040314167f60 */ /* 0x000f6200089e03ff */
[----:B------:R-:W5:Y:S01]  /*2d50*/  TEX.LL RZ, R52, R12, R3, UR8, 3D, 0x3 ;  /* 0x48ff08030c347f60 */ /* 0x000f6200089e03ff */
[----:B------:R-:W-:Y:S01]  /*2d60*/  MOV R29, R17 ;  /* 0x00000011001d7202 */ /* 0x000fe20000000f00 */
[----:B------:R-:W-:-:S04]  /*2d70*/  IMAD.MOV.U32 R28, RZ, RZ, R20 ;  /* 0x000000ffff1c7224 */ /* 0x000fc800078e0014 */
[----:B------:R1:W5:Y:S01]  /*2d80*/  TEX.LL RZ, R30, R28, R3, UR8, 3D, 0x3 ;  /* 0x48ff08031c1e7f60 */ /* 0x00036200089e03ff */
[----:B------:R-:W2:Y:S01]  /*2d90*/  FRND.F64.FLOOR R54, |R48| ;  /* 0x4000003000367313 */ /* 0x000ea20000305800 */
[----:B------:R-:W-:-:S04]  /*2da0*/  DEPBAR.LE SB5, 0x4 ;  /* 0x0000d1000000791a */ /* 0x000fc80000000000 */
[-C--:B------:R-:W-:Y:S02]  /*2db0*/  DFMA R18, R18, -R38.reuse, R18 ;  /* 0x800000261212722b */ /* 0x080fe40000000012 */
[----:B0-----:R-:W-:-:S08]  /*2dc0*/  DFMA R26, R46, -R38, R46 ;  /* 0x800000262e1a722b */ /* 0x001fd0000000002e */
[----:B------:R-:W-:Y:S01]  /*2dd0*/  DFMA R26, R32, R38, R26 ;  /* 0x00000026201a722b */ /* 0x000fe2000000001a */
[----:B------:R-:W-:Y:S01]  /*2de0*/  IMAD.MOV.U32 R33, RZ, RZ, R17 ;  /* 0x000000ffff217224 */ /* 0x000fe200078e0011 */
[----:B--2---:R-:W-:Y:S01]  /*2df0*/  DADD R54, |R48|, -R54 ;  /* 0x0000000030367229 */ /* 0x004fe20000000a36 */
[----:B------:R-:W-:Y:S02]  /*2e00*/  IMAD.MOV.U32 R32, RZ, RZ, R20 ;  /* 0x000000ffff207224 */ /* 0x000fe400078e0014 */
[----:B-1----:R-:W-:Y:S01]  /*2e10*/  IMAD.MOV.U32 R29, RZ, RZ, R13 ;  /* 0x000000ffff1d7224 */ /* 0x002fe200078e000d */
[----:B------:R-:W-:-:S04]  /*2e20*/  MOV R28, R12 ;  /* 0x0000000c001c7202 */ /* 0x000fc80000000f00 */
[----:B------:R-:W-:-:S08]  /*2e30*/  DFMA R72, -R54, R72, R72 ;  /* 0x000000483648722b */ /* 0x000fd00000000148 */
[----:B------:R-:W-:Y:S01]  /*2e40*/  DFMA R50, R54, R50, R72 ;  /* 0x000000323632722b */ /* 0x000fe20000000048 */
[----:B------:R-:W-:-:S04]  /*2e50*/  DEPBAR.LE SB5, 0x1 ;  /* 0x0000d0400000791a */ /* 0x000fc80000000000 */
[----:B------:R-:W-:-:S08]  /*2e60*/  DFMA R34, R34, -R38, R34 ;  /* 0x800000262222722b */ /* 0x000fd00000000022 */
[-C--:B------:R-:W-:Y:S02]  /*2e70*/  DFMA R22, R22, R38.reuse, R34 ;  /* 0x000000261616722b */ /* 0x080fe40000000022 */
[-C--:B------:R-:W-:Y:S02]  /*2e80*/  DFMA R14, R52, -R38.reuse, R52 ;  /* 0x80000026340e722b */ /* 0x080fe40000000034 */
[----:B-----5:R-:W-:-:S04]  /*2e90*/  DFMA R18, R30, R38, R18 ;  /* 0x000000261e12722b */ /* 0x020fc80000000012 */
[----:B------:R-:W-:Y:S02]  /*2ea0*/  DFMA R52, -R54, R22, R22 ;  /* 0x000000163634722b */ /* 0x000fe40000000116 */
[----:B------:R-:W-:Y:S02]  /*2eb0*/  DFMA R24, R24, R38, R14 ;  /* 0x000000261818722b */ /* 0x000fe4000000000e */
[----:B------:R-:W-:-:S04]  /*2ec0*/  DADD R14, R36, 1 ;  /* 0x3ff00000240e7429 */ /* 0x000fc80000000000 */
[C---:B------:R-:W-:Y:S02]  /*2ed0*/  DFMA R52, R54.reuse, R26, R52 ;  /* 0x0000001a3634722b */ /* 0x040fe40000000034 */
[C---:B------:R-:W-:Y:S01]  /*2ee0*/  DFMA R46, -R54.reuse, R24, R24 ;  /* 0x00000018362e722b */ /* 0x040fe20000000118 */
[----:B------:R-:W-:Y:S01]  /*2ef0*/  IMAD.MOV.U32 R25, RZ, RZ, R13 ;  /* 0x000000ffff197224 */ /* 0x000fe200078e000d */
[----:B------:R-:W-:Y:S02]  /*2f00*/  MOV R24, R20 ;  /* 0x0000001400187202 */ /* 0x000fe40000000f00 */
[----:B------:R-:W0:Y:S04]  /*2f10*/  F2F.F32.F64.RM R14, R14 ;  /* 0x0000000e000e7310 */ /* 0x000e280000305000 */
[----:B------:R-:W-:Y:S01]  /*2f20*/  DFMA R46, R54, R18, R46 ;  /* 0x00000012362e722b */ /* 0x000fe2000000002e */
[--C-:B0-----:R-:W-:Y:S01]  /*2f30*/  IMAD.MOV.U32 R22, RZ, RZ, R14.reuse ;  /* 0x000000ffff167224 */ /* 0x101fe200078e000e */
[----:B------:R-:W-:Y:S01]  /*2f40*/  MOV R34, R14 ;  /* 0x0000000e00227202 */ /* 0x000fe20000000f00 */
[----:B------:R-:W-:-:S02]  /*2f50*/  IMAD.MOV.U32 R18, RZ, RZ, R14 ;  /* 0x000000ffff127224 */ /* 0x000fc400078e000e */
[--C-:B------:R-:W-:Y:S02]  /*2f60*/  IMAD.MOV.U32 R30, RZ, RZ, R14.reuse ;  /* 0x000000ffff1e7224 */ /* 0x100fe400078e000e */
[----:B------:R-:W-:Y:S01]  /*2f70*/  TEX.LL RZ, R22, R20, R3, UR4, 3D, 0x3 ;  /* 0x48ff040314167f60 */ /* 0x000fe200089e03ff */
[----:B------:R-:W5:Y:S01]  /*2f80*/  TEX.LL RZ, R48, R12, R3, UR4, 3D, 0x3 ;  /* 0x48ff04030c307f60 */ /* 0x000f6200089e03ff */
[----:B------:R-:W-:Y:S01]  /*2f90*/  TEX.LL RZ, R18, R16, R3, UR4, 3D, 0x3 ;  /* 0x48ff040310127f60 */ /* 0x000fe200089e03ff */
[----:B------:R-:W-:Y:S01]  /*2fa0*/  TEX.LL RZ, R32, R32, R3, UR4, 3D, 0x3 ;  /* 0x48ff040320207f60 */ /* 0x000fe200089e03ff */
[----:B------:R-:W5:Y:S01]  /*2fb0*/  TEX.LL RZ, R28, R28, R3, UR6, 3D, 0x3 ;  /* 0x48ff06031c1c7f60 */ /* 0x000f6200089e03ff */
[----:B------:R-:W-:-:S04]  /*2fc0*/  IMAD.MOV.U32 R26, RZ, RZ, R14 ;  /* 0x000000ffff1a7224 */ /* 0x000fc800078e000e */
[----:B------:R-:W5:Y:S01]  /*2fd0*/  TEX.LL RZ, R24, R24, R3, UR6, 3D, 0x3 ;  /* 0x48ff060318187f60 */ /* 0x000f6200089e03ff */
[----:B------:R-:W-:-:S04]  /*2fe0*/  DEPBAR.LE SB5, 0x1 ;  /* 0x0000d0400000791a */ /* 0x000fc80000000000 */
[-C--:B------:R-:W-:Y:S02]  /*2ff0*/  DFMA R48, R48, -R38.reuse, R48 ;  /* 0x800000263030722b */ /* 0x080fe40000000030 */
[----:B------:R-:W-:Y:S01]  /*3000*/  DFMA R72, R28, -R38, R28 ;  /* 0x800000261c48722b */ /* 0x000fe2000000001c */
[----:B------:R-:W-:Y:S02]  /*3010*/  IMAD.MOV.U32 R28, RZ, RZ, R20 ;  /* 0x000000ffff1c7224 */ /* 0x000fe400078e0014 */
[----:B------:R-:W-:-:S03]  /*3020*/  IMAD.MOV.U32 R29, RZ, RZ, R17 ;  /* 0x000000ffff1d7224 */ /* 0x000fc600078e0011 */
[-C--:B------:R-:W-:Y:S02]  /*3030*/  DFMA R48, R22, R38.reuse, R48 ;  /* 0x000000261630722b */ /* 0x080fe40000000030 */
[-C--:B------:R-:W-:Y:S02]  /*3040*/  DFMA R22, R18, -R38.reuse, R18 ;  /* 0x800000261216722b */ /* 0x080fe40000000012 */
[----:B-----5:R-:W-:Y:S01]  /*3050*/  DFMA R72, R24, R38, R72 ;  /* 0x000000261848722b */ /* 0x020fe20000000048 */
[----:B------:R-:W-:Y:S02]  /*3060*/  IMAD.MOV.U32 R18, RZ, RZ, R14 ;  /* 0x000000ffff127224 */ /* 0x000fe400078e000e */
[----:B------:R-:W-:Y:S01]  /*3070*/  IMAD.MOV.U32 R24, RZ, RZ, R12 ;  /* 0x000000ffff187224 */ /* 0x000fe200078e000c */
[----:B------:R-:W-:Y:S02]  /*3080*/  DFMA R48, -R54, R48, R48 ;  /* 0x000000303630722b */ /* 0x000fe40000000130 */
[----:B------:R-:W-:Y:S01]  /*3090*/  DFMA R22, R32, R38, R22 ;  /* 0x000000262016722b */ /* 0x000fe20000000016 */
[----:B------:R0:W5:Y:S01]  /*30a0*/  TEX.LL RZ, R12, R12, R3, UR8, 3D, 0x3 ;  /* 0x48ff08030c0c7f60 */ /* 0x00016200089e03ff */
[----:B------:R-:W-:Y:S01]  /*30b0*/  IMAD.MOV.U32 R25, RZ, RZ, R17 ;  /* 0x000000ffff197224 */ /* 0x000fe200078e0011 */
[----:B------:R-:W-:-:S02]  /*30c0*/  MOV R32, R20 ;  /* 0x0000001400207202 */ /* 0x000fc40000000f00 */
[----:B------:R-:W-:-:S03]  /*30d0*/  MOV R33, R17 ;  /* 0x0000001100217202 */ /* 0x000fc60000000f00 */
[C---:B------:R-:W-:Y:S01]  /*30e0*/  DFMA R48, R54.reuse, R22, R48 ;  /* 0x000000163630722b */ /* 0x040fe20000000030 */
[----:B------:R-:W-:Y:S01]  /*30f0*/  IMAD.MOV.U32 R22, RZ, RZ, R14 ;  /* 0x000000ffff167224 */ /* 0x000fe200078e000e */
[----:B------:R1:W5:Y:S03]  /*3100*/  TEX.LL RZ, R24, R24, R3, UR8, 3D, 0x3 ;  /* 0x48ff080318187f60 */ /* 0x00036600089e03ff */
[----:B------:R2:W5:Y:S01]  /*3110*/  TEX.LL RZ, R20, R20, R3, UR8, 3D, 0x3 ;  /* 0x48ff080314147f60 */ /* 0x00056200089e03ff */
[----:B------:R-:W-:Y:S01]  /*3120*/  TEX.LL RZ, R32, R32, R3, UR8, 3D, 0x3 ;  /* 0x48ff080320207f60 */ /* 0x000fe200089e03ff */
[----:B------:R-:W5:Y:S01]  /*3130*/  TEX.LL RZ, R16, R16, R3, UR6, 3D, 0x3 ;  /* 0x48ff060310107f60 */ /* 0x000f6200089e03ff */
[----:B------:R3:W5:Y:S01]  /*3140*/  TEX.LL RZ, R28, R28, R3, UR6, 3D, 0x3 ;  /* 0x48ff06031c1c7f60 */ /* 0x00076200089e03ff */
[----:B------:R-:W4:Y:S01]  /*3150*/  FRND.F64.FLOOR R76, R36 ;  /* 0x00000024004c7313 */ /* 0x000f220000305800 */
[----:B------:R-:W-:-:S02]  /*3160*/  DFMA R72, -R54, R72, R72 ;  /* 0x000000483648722b */ /* 0x000fc40000000148 */
[----:B----4-:R-:W-:-:S08]  /*3170*/  DADD R76, R36, -R76 ;  /* 0x00000000244c7229 */ /* 0x010fd0000000084c */
[----:B------:R-:W-:Y:S02]  /*3180*/  DFMA R84, -R76, R52, R52 ;  /* 0x000000344c54722b */ /* 0x000fe40000000134 */
[----:B------:R-:W-:Y:S02]  /*3190*/  DFMA R52, R58, UR12, R74 ;  /* 0x0000000c3a347c2b */ /* 0x000fe4000800004a */
[C---:B------:R-:W-:Y:S02]  /*31a0*/  DFMA R46, -R76.reuse, R46, R46 ;  /* 0x0000002e4c2e722b */ /* 0x040fe4000000012e */
[C---:B------:R-:W-:Y:S02]  /*31b0*/  DFMA R50, -R76.reuse, R50, R50 ;  /* 0x000000324c32722b */ /* 0x040fe40000000132 */
[----:B------:R-:W-:Y:S02]  /*31c0*/  DFMA R48, R76, R48, R84 ;  /* 0x000000304c30722b */ /* 0x000fe40000000054 */
[----:B0-----:R-:W-:-:S02]  /*31d0*/  DFMA R14, R52, UR12, R82 ;  /* 0x0000000c340e7c2b */ /* 0x001fc40008000052 */
[----:B-1----:R-:W-:Y:S02]  /*31e0*/  DFMA R26, R68, UR12, R74 ;  /* 0x0000000c441a7c2b */ /* 0x002fe4000800004a */
[----:B--2---:R-:W-:Y:S02]  /*31f0*/  DFMA R22, R64, UR12, R70 ;  /* 0x0000000c40167c2b */ /* 0x004fe40008000046 */
[----:B---3--:R-:W-:Y:S02]  /*3200*/  DADD R2, -RZ, -R48 ;  /* 0x00000000ff027229 */ /* 0x008fe40000000930 */
[----:B------:R-:W-:Y:S02]  /*3210*/  DSETP.GEU.AND P0, PT, R14, RZ, PT ;  /* 0x000000ff0e00722a */ /* 0x000fe40003f0e000 */
[----:B------:R-:W-:Y:S02]  /*3220*/  DFMA R26, R26, 2, R74 ;  /* 0x400000001a1a782b */ /* 0x000fe4000000004a */
[----:B------:R-:W-:-:S02]  /*3230*/  DFMA R58, R58, 2, R68 ;  /* 0x400000003a3a782b */ /* 0x000fc40000000044 */
[----:B------:R-:W-:Y:S02]  /*3240*/  DFMA R22, R22, 2, R70 ;  /* 0x400000001616782b */ /* 0x000fe40000000046 */
[----:B------:R-:W-:Y:S01]  /*3250*/  FSEL R2, R2, R48, !P0 ;  /* 0x0000003002027208 */ /* 0x000fe20004000000 */
[----:B------:R-:W-:Y:S01]  /*3260*/  DFMA R64, R60, 2, R64 ;  /* 0x400000003c40782b */ /* 0x000fe20000000040 */
[----:B------:R-:W-:Y:S01]  /*3270*/  FSEL R3, R3, R49, !P0 ;  /* 0x0000003103037208 */ /* 0x000fe20004000000 */
[----:B------:R-:W-:-:S04]  /*3280*/  DEPBAR.LE SB5, 0x4 ;  /* 0x0000d1000000791a */ /* 0x000fc80000000000 */
[----:B------:R-:W-:Y:S02]  /*3290*/  DFMA R14, R12, -R38, R12 ;  /* 0x800000260c0e722b */ /* 0x000fe4000000000c */
[C---:B------:R-:W-:Y:S02]  /*32a0*/  DFMA R12, R56.reuse, UR12, R66 ;  /* 0x0000000c380c7c2b */ /* 0x040fe40008000042 */
[----:B------:R-:W-:Y:S02]  /*32b0*/  DFMA R56, R56, 2, R62 ;  /* 0x400000003838782b */ /* 0x000fe4000000003e */
[----:B------:R-:W-:Y:S01]  /*32c0*/  DFMA R62, R62, UR12, R66 ;  /* 0x0000000c3e3e7c2b */ /* 0x000fe20008000042 */
[----:B------:R-:W-:-:S04]  /*32d0*/  DEPBAR.LE SB5, 0x1 ;  /* 0x0000d0400000791a */ /* 0x000fc80000000000 */
[-C--:B------:R-:W-:Y:S02]  /*32e0*/  DFMA R18, R24, -R38.reuse, R24 ;  /* 0x800000261812722b */ /* 0x080fe40000000018 */
[-C--:B------:R-:W-:Y:S02]  /*32f0*/  DFMA R14, R20, R38.reuse, R14 ;  /* 0x00000026140e722b */ /* 0x080fe4000000000e */
[-C--:B------:R-:W-:Y:S02]  /*3300*/  DFMA R16, R16, -R38.reuse, R16 ;  /* 0x800000261010722b */ /* 0x080fe40000000010 */
[----:B------:R-:W-:Y:S02]  /*3310*/  DFMA R20, R12, UR12, R78 ;  /* 0x0000000c0c147c2b */ /* 0x000fe4000800004e */
[----:B------:R-:W-:Y:S02]  /*3320*/  DFMA R18, R32, R38, R18 ;  /* 0x000000262012722b */ /* 0x000fe40000000012 */
[----:B------:R-:W-:-:S02]  /*3330*/  DFMA R14, -R54, R14, R14 ;  /* 0x0000000e360e722b */ /* 0x000fc4000000010e */
[----:B-----5:R-:W-:Y:S02]  /*3340*/  DFMA R16, R28, R38, R16 ;  /* 0x000000261c10722b */ /* 0x020fe40000000010 */
[----:B------:R-:W-:Y:S02]  /*3350*/  DSETP.GEU.AND P0, PT, R20, RZ, PT ;  /* 0x000000ff1400722a */ /* 0x000fe40003f0e000 */
[----:B------:R-:W-:Y:S02]  /*3360*/  DFMA R28, R60, UR12, R70 ;  /* 0x0000000c3c1c7c2b */ /* 0x000fe40008000046 */
[C---:B------:R-:W-:Y:S02]  /*3370*/  DFMA R14, R54.reuse, R18, R14 ;  /* 0x00000012360e722b */ /* 0x040fe4000000000e */
[----:B------:R-:W-:Y:S02]  /*3380*/  DFMA R54, R54, R16, R72 ;  /* 0x000000103636722b */ /* 0x000fe40000000048 */
[----:B------:R-:W-:-:S02]  /*3390*/  DFMA R18, R44, UR12, R74 ;  /* 0x0000000c2c127c2b */ /* 0x000fc4000800004a */
[----:B------:R-:W-:Y:S02]  /*33a0*/  DFMA R16, R40, UR12, R66 ;  /* 0x0000000c28107c2b */ /* 0x000fe40008000042 */
[C---:B------:R-:W-:Y:S02]  /*33b0*/  DFMA R14, R76.reuse, R14, R46 ;  /* 0x0000000e4c0e722b */ /* 0x040fe4000000002e */
[----:B------:R-:W-:Y:S02]  /*33c0*/  DFMA R54, R76, R54, R50 ;  /* 0x000000364c36722b */ /* 0x000fe40000000032 */
[----:B------:R-:W-:Y:S02]  /*33d0*/  DFMA R52, R52, 2, R18 ;  /* 0x400000003434782b */ /* 0x000fe40000000012 */
[----:B------:R-:W-:Y:S01]  /*33e0*/  DFMA R20, R42, UR12, R70 ;  /* 0x0000000c2a147c2b */ /* 0x000fe20008000046 */
[----:B------:R-:W-:Y:S01]  /*33f0*/  UMOV UR12, 0xc3ece2a5 ;  /* 0xc3ece2a5000c7882 */ /* 0x000fe20000000000 */
[----:B------:R-:W-:Y:S01]  /*3400*/  DADD R24, -RZ, -R14 ;  /* 0x00000000ff187229 */ /* 0x000fe2000000090e */
[----:B------:R-:W-:Y:S01]  /*3410*/  UMOV UR13, 0x3f25d867 ;  /* 0x3f25d867000d7882 */ /* 0x000fe20000000000 */
[----:B------:R-:W-:-:S02]  /*3420*/  DFMA R30, R12, 2, R16 ;  /* 0x400000000c1e782b */ /* 0x000fc40000000010 */
[----:B------:R-:W-:Y:S02]  /*3430*/  DMUL R12, R18, -R54 ;  /* 0x80000036120c7228 */ /* 0x000fe40000000000 */
[----:B------:R-:W-:Y:S02]  /*3440*/  DFMA R62, R62, 2, R66 ;  /* 0x400000003e3e782b */ /* 0x000fe40000000042 */
[----:B------:R-:W-:Y:S02]  /*3450*/  DADD R52, R26, R52 ;  /* 0x000000001a347229 */ /* 0x000fe40000000034 */
[----:B------:R-:W-:Y:S01]  /*3460*/  FSEL R14, R24, R14, !P0 ;  /* 0x0000000e180e7208 */ /* 0x000fe20004000000 */
[----:B------:R-:W-:Y:S01]  /*3470*/  DFMA R28, R28, 2, R20 ;  /* 0x400000001c1c782b */ /* 0x000fe20000000014 */
[----:B------:R-:W-:Y:S01]  /*3480*/  FSEL R15, R25, R15, !P0 ;  /* 0x0000000f190f7208 */ /* 0x000fe20004000000 */
[----:B------:R-:W-:Y:S02]  /*3490*/  DMUL R26, R16, -R2 ;  /* 0x80000002101a7228 */ /* 0x000fe40000000000 */
[----:B------:R-:W-:-:S03]  /*34a0*/  DADD R30, R62, R30 ;  /* 0x000000003e1e7229 */ /* 0x000fc6000000001e */
[C---:B------:R-:W-:Y:S02]  /*34b0*/  DMUL R24, R20.reuse, -R14 ;  /* 0x8000000e14187228 */ /* 0x040fe40000000000 */
[----:B------:R-:W-:Y:S02]  /*34c0*/  DFMA R20, R20, R2, R12 ;  /* 0x000000021414722b */ /* 0x000fe4000000000c */
[----:B------:R-:W-:Y:S01]  /*34d0*/  DFMA R12, R52, UR12, R82 ;  /* 0x0000000c340c7c2b */ /* 0x000fe20008000052 */
[----:B------:R-:W0:Y:S01]  /*34e0*/  LDC.64 R2, c[0x0][0x398] ;  /* 0x0000e600ff027b82 */ /* 0x000e220000000a00 */
[----:B------:R-:W-:Y:S02]  /*34f0*/  DFMA R26, R18, R14, R26 ;  /* 0x0000000e121a722b */ /* 0x000fe4000000001a */
[----:B------:R-:W-:Y:S02]  /*3500*/  DFMA R24, R16, R54, R24 ;  /* 0x000000361018722b */ /* 0x000fe40000000018 */
[----:B------:R-:W-:-:S02]  /*3510*/  DFMA R14, R30, UR12, R78 ;  /* 0x0000000c1e0e7c2b */ /* 0x000fc4000800004e */
[----:B------:R-:W-:Y:S02]  /*3520*/  DMUL R16, R6, R12 ;  /* 0x0000000c06107228 */ /* 0x000fe40000000000 */
[----:B------:R-:W-:Y:S02]  /*3530*/  DFMA R20, R40, 2, R20 ;  /* 0x400000002814782b */ /* 0x000fe40000000014 */
[----:B------:R-:W-:Y:S02]  /*3540*/  DFMA R44, R44, 2, R24 ;  /* 0x400000002c2c782b */ /* 0x000fe40000000018 */
[----:B------:R-:W-:Y:S02]  /*3550*/  DFMA R26, R42, 2, R26 ;  /* 0x400000002a1a782b */ /* 0x000fe4000000001a */
[----:B------:R-:W-:Y:S02]  /*3560*/  DFMA R24, R4, R14, R16 ;  /* 0x0000000e0418722b */ /* 0x000fe40000000010 */
[----:B------:R-:W-:-:S02]  /*3570*/  DADD R20, R56, R20 ;  /* 0x0000000038147229 */ /* 0x000fc40000000014 */
[----:B------:R-:W-:Y:S02]  /*3580*/  DADD R22, R22, R28 ;  /* 0x0000000016167229 */ /* 0x000fe4000000001c */
[----:B------:R-:W-:Y:S02]  /*3590*/  DADD R26, R64, R26 ;  /* 0x00000000401a7229 */ /* 0x000fe4000000001a */
[----:B------:R-:W-:Y:S02]  /*35a0*/  DADD R44, R58, R44 ;  /* 0x000000003a2c7229 */ /* 0x000fe4000000002c */
[----:B0-----:R-:W-:Y:S02]  /*35b0*/  DSETP.GT.AND P0, PT, R24, R2, PT ;  /* 0x000000021800722a */ /* 0x001fe40003f04000 */
[----:B------:R-:W-:Y:S02]  /*35c0*/  DFMA R18, R20, UR12, R66 ;  /* 0x0000000c14127c2b */ /* 0x000fe40008000042 */
[----:B------:R-:W-:-:S02]  /*35d0*/  DFMA R22, R22, UR12, R80 ;  /* 0x0000000c16167c2b */ /* 0x000fc40008000050 */
[----:B------:R-:W-:Y:S02]  /*35e0*/  DFMA R16, R26, UR12, R70 ;  /* 0x0000000c1a107c2b */ /* 0x000fe40008000046 */
[----:B------:R-:W-:-:S06]  /*35f0*/  DFMA R20, R44, UR12, R74 ;  /* 0x0000000c2c147c2b */ /* 0x000fcc000800004a */
[----:B------:R-:W-:Y:S05]  /*3600*/  @P0 BRA `(.L_x_8) ;  /* 0x0000000000c00947 */ /* 0x000fea0003800000 */
[----:B------:R-:W-:Y:S01]  /*3610*/  DADD R2, R12, -R82 ;  /* 0x000000000c027229 */ /* 0x000fe20000000852 */
[----:B------:R-:W-:Y:S01]  /*3620*/  BSSY.RECONVERGENT B1, `(.L_x_9) ;  /* 0x000001b000017945 */ /* 0x000fe20003800200 */
[----:B------:R-:W-:Y:S02]  /*3630*/  DADD R8, R22, -R80 ;  /* 0x0000000016087229 */ /* 0x000fe40000000850 */
[----:B------:R-:W-:-:S04]  /*3640*/  DADD R26, R14, -R78 ;  /* 0x000000000e1a7229 */ /* 0x000fc8000000084e */
[----:B------:R-:W-:-:S08]  /*3650*/  DMUL R2, R2, R2 ;  /* 0x0000000202027228 */ /* 0x000fd00000000000 */
[----:B------:R-:W-:-:S08]  /*3660*/  DFMA R2, R8, R8, R2 ;  /* 0x000000080802722b */ /* 0x000fd00000000002 */
[----:B------:R-:W-:Y:S01]  /*3670*/  DFMA R28, R26, R26, R2 ;  /* 0x0000001a1a1c722b */ /* 0x000fe20000000002 */
[----:B------:R-:W-:Y:S02]  /*3680*/  IMAD.MOV.U32 R26, RZ, RZ, 0x0 ;  /* 0x00000000ff1a7424 */ /* 0x000fe400078e00ff */
[----:B------:R-:W-:-:S03]  /*3690*/  IMAD.MOV.U32 R27, RZ, RZ, 0x3fd80000 ;  /* 0x3fd80000ff1b7424 */ /* 0x000fc600078e00ff */
[----:B------:R-:W0:Y:S04]  /*36a0*/  MUFU.RSQ64H R3, R29 ;  /* 0x0000001d00037308 */ /* 0x000e280000001c00 */
[----:B------:R-:W-:-:S05]  /*36b0*/  VIADD R2, R29, 0xfcb00000 ;  /* 0xfcb000001d027836 */ /* 0x000fca0000000000 */
[----:B------:R-:W-:Y:S01]  /*36c0*/  ISETP.GE.U32.AND P0, PT, R2, 0x7ca00000, PT ;  /* 0x7ca000000200780c */ /* 0x000fe20003f06070 */
[----:B0-----:R-:W-:-:S08]  /*36d0*/  DMUL R8, R2, R2 ;  /* 0x0000000202087228 */ /* 0x001fd00000000000 */
[----:B------:R-:W-:-:S08]  /*36e0*/  DFMA R8, R28, -R8, 1 ;  /* 0x3ff000001c08742b */ /* 0x000fd00000000808 */
[----:B------:R-:W-:Y:S02]  /*36f0*/  DFMA R26, R8, R26, 0.5 ;  /* 0x3fe00000081a742b */ /* 0x000fe4000000001a */
[----:B------:R-:W-:-:S08]  /*3700*/  DMUL R8, R2, R8 ;  /* 0x0000000802087228 */ /* 0x000fd00000000000 */
[----:B------:R-:W-:-:S08]  /*3710*/  DFMA R30, R26, R8, R2 ;  /* 0x000000081a1e722b */ /* 0x000fd00000000002 */
[----:B------:R-:W-:Y:S02]  /*3720*/  DMUL R32, R28, R30 ;  /* 0x0000001e1c207228 */ /* 0x000fe40000000000 */
[----:B------:R-:W-:Y:S01]  /*3730*/  IADD3 R27, PT, PT, R31, -0x100000, RZ ;  /* 0xfff000001f1b7810 */ /* 0x000fe20007ffe0ff */
[----:B------:R-:W-:-:S05]  /*3740*/  IMAD.MOV.U32 R26, RZ, RZ, R30 ;  /* 0x000000ffff1a7224 */ /* 0x000fca00078e001e */
[----:B------:R-:W-:-:S08]  /*3750*/  DFMA R34, R32, -R32, R28 ;  /* 0x800000202022722b */ /* 0x000fd0000000001c */
[----:B------:R-:W-:Y:S01]  /*3760*/  DFMA R8, R34, R26, R32 ;  /* 0x0000001a2208722b */ /* 0x000fe20000000020 */
[----:B------:R-:W-:Y:S10]  /*3770*/  @!P0 BRA `(.L_x_10) ;  /* 0x0000000000148947 */ /* 0x000ff40003800000 */
[----:B------:R-:W-:Y:S01]  /*3780*/  IMAD.MOV.U32 R26, RZ, RZ, R30 ;  /* 0x000000ffff1a7224 */ /* 0x000fe200078e001e */
[----:B------:R-:W-:Y:S01]  /*3790*/  MOV R31, R33 ;  /* 0x00000021001f7202 */ /* 0x000fe20000000f00 */
[----:B------:R-:W-:Y:S01]  /*37a0*/  IMAD.MOV.U32 R30, RZ, RZ, R32 ;  /* 0x000000ffff1e7224 */ /* 0x000fe200078e0020 */
[----:B------:R-:W-:-:S07]  /*37b0*/  MOV R32, 0x37d0 ;  /* 0x000037d000207802 */ /* 0x000fce0000000f00 */
[----:B------:R-:W-:Y:S05]  /*37c0*/  CALL.REL.NOINC `($__internal_1_$__cuda_sm20_dsqrt_rn_f64_mediumpath_v1) ;  /* 0x0000000c00347944 */ /* 0x000fea0003c00000 */
.L_x_10:
[----:B------:R-:W-:Y:S05]  /*37d0*/  BSYNC.RECONVERGENT B1 ;  /* 0x0000000000017941 */ /* 0x000fea0003800200 */
.L_x_9:
[----:B------:R-:W-:Y:S01]  /*37e0*/  VIADD R0, R0, 0x1 ;  /* 0x0000000100007836 */ /* 0x000fe20000000000 */
[----:B------:R-:W-:Y:S01]  /*37f0*/  DADD R10, R8, R10 ;  /* 0x00000000080a7229 */ /* 0x000fe2000000000a */
[----:B------:R-:W-:Y:S01]  /*3800*/  MOV R74, R20 ;  /* 0x00000014004a7202 */ /* 0x000fe20000000f00 */
[----:B------:R-:W-:Y:S01]  /*3810*/  IMAD.MOV.U32 R8, RZ, RZ, R24 ;  /* 0x000000ffff087224 */ /* 0x000fe200078e0018 */
[----:B------:R-:W-:Y:S01]  /*3820*/  MOV R66, R18 ;  /* 0x0000001200427202 */ /* 0x000fe20000000f00 */
[----:B------:R-:W-:Y:S01]  /*3830*/  IMAD.MOV.U32 R9, RZ, RZ, R25 ;  /* 0x000000ffff097224 */ /* 0x000fe200078e0019 */
[----:B------:R-:W-:Y:S01]  /*3840*/  ISETP.NE.AND P0, PT, R0, 0xc350, PT ;  /* 0x0000c3500000780c */ /* 0x000fe20003f05270 */
[----:B------:R-:W-:Y:S01]  /*3850*/  IMAD.MOV.U32 R75, RZ, RZ, R21 ;  /* 0x000000ffff4b7224 */ /* 0x000fe200078e0015 */
[----:B------:R-:W-:Y:S01]  /*3860*/  MOV R80, R22 ;  /* 0x0000001600507202 */ /* 0x000fe20000000f00 */
[----:B------:R-:W-:Y:S02]  /*3870*/  IMAD.MOV.U32 R70, RZ, RZ, R16 ;  /* 0x000000ffff467224 */ /* 0x000fe400078e0010 */
[----:B------:R-:W-:-:S02]  /*3880*/  IMAD.MOV.U32 R71, RZ, RZ, R17 ;  /* 0x000000ffff477224 */ /* 0x000fc400078e0011 */
[----:B------:R-:W-:Y:S02]  /*3890*/  IMAD.MOV.U32 R67, RZ, RZ, R19 ;  /* 0x000000ffff437224 */ /* 0x000fe400078e0013 */
[----:B------:R-:W-:Y:S02]  /*38a0*/  IMAD.MOV.U32 R82, RZ, RZ, R12 ;  /* 0x000000ffff527224 */ /* 0x000fe400078e000c */
[----:B------:R-:W-:Y:S02]  /*38b0*/  IMAD.MOV.U32 R83, RZ, RZ, R13 ;  /* 0x000000ffff537224 */ /* 0x000fe400078e000d */
[----:B------:R-:W-:Y:S02]  /*38c0*/  IMAD.MOV.U32 R81, RZ, RZ, R23 ;  /* 0x000000ffff517224 */ /* 0x000fe400078e0017 */
[----:B------:R-:W-:Y:S02]  /*38d0*/  IMAD.MOV.U32 R78, RZ, RZ, R14 ;  /* 0x000000ffff4e7224 */ /* 0x000fe400078e000e */
[----:B------:R-:W-:Y:S01]  /*38e0*/  IMAD.MOV.U32 R79, RZ, RZ, R15 ;  /* 0x000000ffff4f7224 */ /* 0x000fe200078e000f */
[----:B------:R-:W-:Y:S06]  /*38f0*/  @P0 BRA `(.L_x_11) ;  /* 0xffffffd000900947 */ /* 0x000fec000383ffff */
[----:B------:R-:W-:Y:S05]  /*3900*/  BRA `(.L_x_12) ;  /* 0x00000004001c7947 */ /* 0x000fea0003800000 */
.L_x_8:
[----:B------:R-:W-:Y:S01]  /*3910*/  DADD R30, R24, -R8 ;  /* 0x00000000181e7229 */ /* 0x000fe20000000808 */
[----:B------:R-:W-:Y:S01]  /*3920*/  BSSY.RECONVERGENT B1, `(.L_x_13) ;  /* 0x0000018000017945 */ /* 0x000fe20003800200 */
[----:B------:R-:W-:Y:S01]  /*3930*/  MOV R24, 0x1 ;  /* 0x0000000100187802 */ /* 0x000fe20000000f00 */
[----:B------:R-:W-:-:S03]  /*3940*/  DADD R28, -R8, R2 ;  /* 0x00000000081c7229 */ /* 0x000fc60000000102 */
[----:B------:R-:W0:Y:S07]  /*3950*/  MUFU.RCP64H R25, R31 ;  /* 0x0000001f00197308 */ /* 0x000e2e0000001800 */
[----:B------:R-:W-:Y:S01]  /*3960*/  FSETP.GEU.AND P1, PT, |R29|, 6.5827683646048100446e-37, PT ;  /* 0x036000001d00780b */ /* 0x000fe20003f2e200 */
[----:B0-----:R-:W-:-:S08]  /*3970*/  DFMA R26, -R30, R24, 1 ;  /* 0x3ff000001e1a742b */ /* 0x001fd00000000118 */
[----:B------:R-:W-:-:S08]  /*3980*/  DFMA R26, R26, R26, R26 ;  /* 0x0000001a1a1a722b */ /* 0x000fd0000000001a */
[----:B------:R-:W-:-:S08]  /*3990*/  DFMA R26, R24, R26, R24 ;  /* 0x0000001a181a722b */ /* 0x000fd00000000018 */
[----:B------:R-:W-:-:S08]  /*39a0*/  DFMA R24, -R30, R26, 1 ;  /* 0x3ff000001e18742b */ /* 0x000fd0000000011a */
[----:B------:R-:W-:-:S08]  /*39b0*/  DFMA R24, R26, R24, R26 ;  /* 0x000000181a18722b */ /* 0x000fd0000000001a */
[----:B------:R-:W-:-:S08]  /*39c0*/  DMUL R2, R28, R24 ;  /* 0x000000181c027228 */ /* 0x000fd00000000000 */
[----:B------:R-:W-:-:S08]  /*39d0*/  DFMA R8, -R30, R2, R28 ;  /* 0x000000021e08722b */ /* 0x000fd0000000011c */
[----:B------:R-:W-:-:S10]  /*39e0*/  DFMA R2, R24, R8, R2 ;  /* 0x000000081802722b */ /* 0x000fd40000000002 */
[----:B------:R-:W-:-:S05]  /*39f0*/  FFMA R0, RZ, R31, R3 ;  /* 0x0000001fff007223 */ /* 0x000fca0000000003 */
[----:B------:R-:W-:-:S13]  /*3a00*/  FSETP.GT.AND P0, PT, |R0|, 1.469367938527859385e-39, PT ;  /* 0x001000000000780b */ /* 0x000fda0003f04200 */
[----:B------:R-:W-:Y:S05]  /*3a10*/  @P0 BRA P1, `(.L_x_14) ;  /* 0x0000000000200947 */ /* 0x000fea0000800000 */
[----:B------:R-:W-:Y:S01]  /*3a20*/  IMAD.MOV.U32 R24, RZ, RZ, R28 ;  /* 0x000000ffff187224 */ /* 0x000fe200078e001c */
[----:B------:R-:W-:Y:S01]  /*3a30*/  MOV R3, R31 ;  /* 0x0000001f00037202 */ /* 0x000fe20000000f00 */
[----:B------:R-:W-:Y:S01]  /*3a40*/  IMAD.MOV.U32 R25, RZ, RZ, R29 ;  /* 0x000000ffff197224 */ /* 0x000fe200078e001d */
[----:B------:R-:W-:Y:S01]  /*3a50*/  MOV R0, 0x3a80 ;  /* 0x00003a8000007802 */ /* 0x000fe20000000f00 */
[----:B------:R-:W-:-:S07]  /*3a60*/  IMAD.MOV.U32 R2, RZ, RZ, R30 ;  /* 0x000000ffff027224 */ /* 0x000fce00078e001e */
[----:B------:R-:W-:Y:S05]  /*3a70*/  CALL.REL.NOINC `($__internal_0_$__cuda_sm20_div_rn_f64_full) ;  /* 0x00000004001c7944 */ /* 0x000fea0003c00000 */
[----:B------:R-:W-:Y:S02]  /*3a80*/  IMAD.MOV.U32 R2, RZ, RZ, R28 ;  /* 0x000000ffff027224 */ /* 0x000fe400078e001c */
[----:B------:R-:W-:-:S07]  /*3a90*/  IMAD.MOV.U32 R3, RZ, RZ, R29 ;  /* 0x000000ffff037224 */ /* 0x000fce00078e001d */
.L_x_14:
[----:B------:R-:W-:Y:S05]  /*3aa0*/  BSYNC.RECONVERGENT B1 ;  /* 0x0000000000017941 */ /* 0x000fea0003800200 */
.L_x_13:
[----:B------:R-:W-:Y:S01]  /*3ab0*/  DADD R22, R22, -R80 ;  /* 0x0000000016167229 */ /* 0x000fe20000000850 */
[----:B------:R-:W-:Y:S01]  /*3ac0*/  BSSY.RECONVERGENT B1, `(.L_x_15) ;  /* 0x000002a000017945 */ /* 0x000fe20003800200 */
[----:B------:R-:W-:Y:S02]  /*3ad0*/  DADD R12, R12, -R82 ;  /* 0x000000000c0c7229 */ /* 0x000fe40000000852 */
[----:B------:R-:W-:Y:S02]  /*3ae0*/  DADD R14, R14, -R78 ;  /* 0x000000000e0e7229 */ /* 0x000fe4000000084e */
[----:B------:R-:W-:Y:S02]  /*3af0*/  DADD R20, R20, -R74 ;  /* 0x0000000014147229 */ /* 0x000fe4000000084a */
[-C--:B------:R-:W-:Y:S02]  /*3b00*/  DFMA R22, R22, R2.reuse, R80 ;  /* 0x000000021616722b */ /* 0x080fe40000000050 */
[----:B------:R-:W-:-:S02]  /*3b10*/  DFMA R12, R12, R2, R82 ;  /* 0x000000020c0c722b */ /* 0x000fc40000000052 */
[----:B------:R-:W-:Y:S02]  /*3b20*/  DFMA R14, R14, R2, R78 ;  /* 0x000000020e0e722b */ /* 0x000fe4000000004e */
[----:B------:R-:W-:Y:S02]  /*3b30*/  DADD R16, R16, -R70 ;  /* 0x0000000010107229 */ /* 0x000fe40000000846 */
[----:B------:R-:W-:Y:S02]  /*3b40*/  DADD R24, R22, -R80 ;  /* 0x0000000016187229 */ /* 0x000fe40000000850 */
[----:B------:R-:W-:Y:S02]  /*3b50*/  DADD R8, R12, -R82 ;  /* 0x000000000c087229 */ /* 0x000fe40000000852 */
[----:B------:R-:W-:Y:S02]  /*3b60*/  DADD R26, R14, -R78 ;  /* 0x000000000e1a7229 */ /* 0x000fe4000000084e */
[----:B------:R-:W-:-:S02]  /*3b70*/  DADD R18, R18, -R66 ;  /* 0x0000000012127229 */ /* 0x000fc40000000842 */
[----:B------:R-:W-:Y:S02]  /*3b80*/  DMUL R24, R24, R24 ;  /* 0x0000001818187228 */ /* 0x000fe40000000000 */
[-C--:B------:R-:W-:Y:S02]  /*3b90*/  DFMA R20, R20, R2.reuse, R74 ;  /* 0x000000021414722b */ /* 0x080fe4000000004a */
[-C--:B------:R-:W-:Y:S02]  /*3ba0*/  DFMA R16, R16, R2.reuse, R70 ;  /* 0x000000021010722b */ /* 0x080fe40000000046 */
[----:B------:R-:W-:Y:S02]  /*3bb0*/  DFMA R18, R18, R2, R66 ;  /* 0x000000021212722b */ /* 0x000fe40000000042 */
[----:B------:R-:W-:-:S08]  /*3bc0*/  DFMA R24, R8, R8, R24 ;  /* 0x000000080818722b */ /* 0x000fd00000000018 */
[----:B------:R-:W-:Y:S01]  /*3bd0*/  DFMA R28, R26, R26, R24 ;  /* 0x0000001a1a1c722b */ /* 0x000fe20000000018 */
[----:B------:R-:W-:Y:S01]  /*3be0*/  MOV R26, 0x0 ;  /* 0x00000000001a7802 */ /* 0x000fe20000000f00 */
[----:B------:R-:W-:-:S04]  /*3bf0*/  IMAD.MOV.U32 R27, RZ, RZ, 0x3fd80000 ;  /* 0x3fd80000ff1b7424 */ /* 0x000fc800078e00ff */
        /* <DEDUP_REMOVED lines=9> */
[----:B------:R-:W-:Y:S02]  /*3c90*/  VIADD R25, R27, 0xfff00000 ;  /* 0xfff000001b197836 */ /* 0x000fe40000000000 */
[----:B------:R-:W-:-:S04]  /*3ca0*/  IMAD.MOV.U32 R24, RZ, RZ, R26 ;  /* 0x000000ffff187224 */ /* 0x000fc800078e001a */
[----:B------:R-:W-:-:S08]  /*3cb0*/  DFMA R32, R30, -R30, R28 ;  /* 0x8000001e1e20722b */ /* 0x000fd0000000001c */
[----:B------:R-:W-:Y:S01]  /*3cc0*/  DFMA R2, R32, R24, R30 ;  /* 0x000000182002722b */ /* 0x000fe2000000001e */
[----:B------:R-:W-:Y:S10]  /*3cd0*/  @!P0 BRA `(.L_x_16) ;  /* 0x0000000000208947 */ /* 0x000ff40003800000 */
[----:B------:R-:W-:Y:S01]  /*3ce0*/  MOV R34, R32 ;  /* 0x0000002000227202 */ /* 0x000fe20000000f00 */
[----:B------:R-:W-:Y:S01]  /*3cf0*/  IMAD.MOV.U32 R35, RZ, RZ, R33 ;  /* 0x000000ffff237224 */ /* 0x000fe200078e0021 */
[----:B------:R-:W-:Y:S01]  /*3d00*/  MOV R32, 0x3d40 ;  /* 0x00003d4000207802 */ /* 0x000fe20000000f00 */
[----:B------:R-:W-:Y:S02]  /*3d10*/  IMAD.MOV.U32 R2, RZ, RZ, R8 ;  /* 0x000000ffff027224 */ /* 0x000fe400078e0008 */
[----:B------:R-:W-:-:S07]  /*3d20*/  IMAD.MOV.U32 R27, RZ, RZ, R25 ;  /* 0x000000ffff1b7224 */ /* 0x000fce00078e0019 */
[----:B------:R-:W-:Y:S05]  /*3d30*/  CALL.REL.NOINC `($__internal_1_$__cuda_sm20_dsqrt_rn_f64_mediumpath_v1) ;  /* 0x0000000400d87944 */ /* 0x000fea0003c00000 */
[----:B------:R-:W-:Y:S01]  /*3d40*/  MOV R2, R8 ;  /* 0x0000000800027202 */ /* 0x000fe20000000f00 */
[----:B------:R-:W-:-:S07]  /*3d50*/  IMAD.MOV.U32 R3, RZ, RZ, R9 ;  /* 0x000000ffff037224 */ /* 0x000fce00078e0009 */
.L_x_16:
[----:B------:R-:W-:Y:S05]  /*3d60*/  BSYNC.RECONVERGENT B1 ;  /* 0x0000000000017941 */ /* 0x000fea0003800200 */
.L_x_15:
[----:B------:R-:W-:-:S11]  /*3d70*/  DADD R10, R2, R10 ;  /* 0x00000000020a7229 */ /* 0x000fd6000000000a */
.L_x_12:
[----:B------:R-:W-:Y:S05]  /*3d80*/  BSYNC.RECONVERGENT B0 ;  /* 0x0000000000007941 */ /* 0x000fea0003800200 */
.L_x_7:
[----:B------:R-:W0:Y:S01]  /*3d90*/  S2R R0, SR_TID.X ;  /* 0x0000000000007919 */ /* 0x000e220000002100 */
[----:B------:R-:W0:Y:S01]  /*3da0*/  S2UR UR5, SR_CTAID.X ;  /* 0x00000000000579c3 */ /* 0x000e220000002500 */
[C---:B------:R-:W-:Y:S02]  /*3db0*/  DMUL R2, R6.reuse, R14 ;  /* 0x0000000e06027228 */ /* 0x040fe40000000000 */
[C---:B------:R-:W-:Y:S02]  /*3dc0*/  DMUL R8, R6.reuse, R12 ;  /* 0x0000000c06087228 */ /* 0x040fe40000000000 */
[C---:B------:R-:W-:Y:S02]  /*3dd0*/  DMUL R24, R6.reuse, R18 ;  /* 0x0000001206187228 */ /* 0x040fe40000000000 */
[----:B------:R-:W-:Y:S01]  /*3de0*/  DMUL R6, R6, R20 ;  /* 0x0000001406067228 */ /* 0x000fe20000000000 */
[----:B------:R-:W0:Y:S01]  /*3df0*/  LDC R29, c[0x0][0x360] ;  /* 0x0000d800ff1d7b82 */ /* 0x000e220000000800 */
[----:B------:R-:W-:-:S02]  /*3e00*/  DFMA R2, R4, R12, -R2 ;  /* 0x0000000c0402722b */ /* 0x000fc40000000802 */
[C---:B------:R-:W-:Y:S02]  /*3e10*/  DFMA R8, R4.reuse, R14, R8 ;  /* 0x0000000e0408722b */ /* 0x040fe40000000008 */
[C---:B------:R-:W-:Y:S02]  /*3e20*/  DFMA R24, R4.reuse, R20, -R24 ;  /* 0x000000140418722b */ /* 0x040fe40000000818 */
[----:B------:R-:W-:Y:S01]  /*3e30*/  DFMA R6, R4, R18, R6 ;  /* 0x000000120406722b */ /* 0x000fe20000000006 */
[----:B------:R-:W1:Y:S01]  /*3e40*/  LDC.64 R26, c[0x0][0x388] ;  /* 0x0000e200ff1a7b82 */ /* 0x000e620000000a00 */
[----:B0-----:R-:W-:-:S04]  /*3e50*/  IMAD R29, R29, UR5, R0 ;  /* 0x000000051d1d7c24 */ /* 0x001fc8000f8e0200 */
[----:B-1----:R-:W-:-:S05]  /*3e60*/  IMAD.WIDE.U32 R12, R29, 0x38, R26 ;  /* 0x000000381d0c7825 */ /* 0x002fca00078e001a */
[----:B------:R-:W-:Y:S04]  /*3e70*/  STG.E.64 desc[UR10][R12.64], R2 ;  /* 0x000000020c007986 */ /* 0x000fe8000c101b0a */
[----:B------:R-:W-:Y:S04]  /*3e80*/  STG.E.64 desc[UR10][R12.64+0x8], R22 ;  /* 0x000008160c007986 */ /* 0x000fe8000c101b0a */
[----:B------:R-:W-:Y:S04]  /*3e90*/  STG.E.64 desc[UR10][R12.64+0x10], R8 ;  /* 0x000010080c007986 */ /* 0x000fe8000c101b0a */
[----:B------:R-:W-:Y:S04]  /*3ea0*/  STG.E.64 desc[UR10][R12.64+0x18], R24 ;  /* 0x000018180c007986 */ /* 0x000fe8000c101b0a */
[----:B------:R-:W-:Y:S04]  /*3eb0*/  STG.E.64 desc[UR10][R12.64+0x20], R16 ;  /* 0x000020100c007986 */ /* 0x000fe8000c101b0a */
[----:B------:R-:W-:Y:S04]  /*3ec0*/  STG.E.64 desc[UR10][R12.64+0x28], R6 ;  /* 0x000028060c007986 */ /* 0x000fe8000c101b0a */
[----:B------:R-:W-:Y:S01]  /*3ed0*/  STG.E.64 desc[UR10][R12.64+0x30], R10 ;  /* 0x0000300a0c007986 */ /* 0x000fe2000c101b0a */
[----:B------:R-:W-:Y:S05]  /*3ee0*/  EXIT ;  /* 0x000000000000794d */ /* 0x000fea0003800000 */
        .weak           $__internal_0_$__cuda_sm20_div_rn_f64_full
        .type           $__internal_0_$__cuda_sm20_div_rn_f64_full,@function
        .size           $__internal_0_$__cuda_sm20_div_rn_f64_full,($__internal_1_$__cuda_sm20_dsqrt_rn_f64_mediumpath_v1 - $__internal_0_$__cuda_sm20_div_rn_f64_full)
$__internal_0_$__cuda_sm20_div_rn_f64_full:
[C---:B------:R-:W-:Y:S01]  /*3ef0*/  FSETP.GEU.AND P0, PT, |R3|.reuse, 1.469367938527859385e-39, PT ;  /* 0x001000000300780b */ /* 0x040fe20003f0e200 */
[----:B------:R-:W-:Y:S01]  /*3f00*/  IMAD.MOV.U32 R26, RZ, RZ, 0x1 ;  /* 0x00000001ff1a7424 */ /* 0x000fe200078e00ff */
[----:B------:R-:W-:Y:S01]  /*3f10*/  LOP3.LUT R8, R3, 0x800fffff, RZ, 0xc0, !PT ;  /* 0x800fffff03087812 */ /* 0x000fe200078ec0ff */
[----:B------:R-:W-:Y:S01]  /*3f20*/  BSSY.RECONVERGENT B2, `(.L_x_17) ;  /* 0x0000054000027945 */ /* 0x000fe20003800200 */
[C---:B------:R-:W-:Y:S02]  /*3f30*/  FSETP.GEU.AND P2, PT, |R25|.reuse, 1.469367938527859385e-39, PT ;  /* 0x001000001900780b */ /* 0x040fe40003f4e200 */
[----:B------:R-:W-:Y:S01]  /*3f40*/  LOP3.LUT R9, R8, 0x3ff00000, RZ, 0xfc, !PT ;  /* 0x3ff0000008097812 */ /* 0x000fe200078efcff */
[----:B------:R-:W-:Y:S01]  /*3f50*/  IMAD.MOV.U32 R8, RZ, RZ, R2 ;  /* 0x000000ffff087224 */ /* 0x000fe200078e0002 */
[----:B------:R-:W-:Y:S02]  /*3f60*/  LOP3.LUT R37, R25, 0x7ff00000, RZ, 0xc0, !PT ;  /* 0x7ff0000019257812 */ /* 0x000fe400078ec0ff */
[----:B------:R-:W-:-:S02]  /*3f70*/  LOP3.LUT R34, R3, 0x7ff00000, RZ, 0xc0, !PT ;  /* 0x7ff0000003227812 */ /* 0x000fc400078ec0ff */
[----:B------:R-:W-:Y:S01]  /*3f80*/  MOV R36, 0x1ca00000 ;  /* 0x1ca0000000247802 */ /* 0x000fe20000000f00 */
[----:B------:R-:W-:Y:S01]  /*3f90*/  @!P0 DMUL R8, R2, 8.98846567431157953865e+307 ;  /* 0x7fe0000002088828 */ /* 0x000fe20000000000 */
[----:B------:R-:W-:Y:S01]  /*3fa0*/  ISETP.GE.U32.AND P1, PT, R37, R34, PT ;  /* 0x000000222500720c */ /* 0x000fe20003f26070 */
[----:B------:R-:W-:Y:S02]  /*3fb0*/  IMAD.MOV.U32 R35, RZ, RZ, R37 ;  /* 0x000000ffff237224 */ /* 0x000fe400078e0025 */
[----:B------:R-:W-:Y:S02]  /*3fc0*/  @!P2 LOP3.LUT R30, R3, 0x7ff00000, RZ, 0xc0, !PT ;  /* 0x7ff00000031ea812 */ /* 0x000fe400078ec0ff */
[----:B------:R-:W0:Y:S02]  /*3fd0*/  MUFU.RCP64H R27, R9 ;  /* 0x00000009001b7308 */ /* 0x000e240000001800 */
[----:B------:R-:W-:Y:S02]  /*3fe0*/  @!P2 ISETP.GE.U32.AND P3, PT, R37, R30, PT ;  /* 0x0000001e2500a20c */ /* 0x000fe40003f66070 */
[----:B------:R-:W-:-:S05]  /*3ff0*/  @!P0 LOP3.LUT R34, R9, 0x7ff00000, RZ, 0xc0, !PT ;  /* 0x7ff0000009228812 */ /* 0x000fca00078ec0ff */
[----:B------:R-:W-:Y:S01]  /*4000*/  VIADD R39, R34, 0xffffffff ;  /* 0xffffffff22277836 */ /* 0x000fe20000000000 */
[----:B0-----:R-:W-:-:S08]  /*4010*/  DFMA R28, R26, -R8, 1 ;  /* 0x3ff000001a1c742b */ /* 0x001fd00000000808 */
[----:B------:R-:W-:-:S08]  /*4020*/  DFMA R28, R28, R28, R28 ;  /* 0x0000001c1c1c722b */ /* 0x000fd0000000001c */
[----:B------:R-:W-:Y:S01]  /*4030*/  DFMA R30, R26, R28, R26 ;  /* 0x0000001c1a1e722b */ /* 0x000fe2000000001a */
[C---:B------:R-:W-:Y:S01]  /*4040*/  @!P2 SEL R29, R36.reuse, 0x63400000, !P3 ;  /* 0x63400000241da807 */ /* 0x040fe20005800000 */
[----:B------:R-:W-:Y:S01]  /*4050*/  IMAD.MOV.U32 R26, RZ, RZ, R24 ;  /* 0x000000ffff1a7224 */ /* 0x000fe200078e0018 */
[----:B------:R-:W-:Y:S01]  /*4060*/  SEL R27, R36, 0x63400000, !P1 ;  /* 0x63400000241b7807 */ /* 0x000fe20004800000 */
[----:B------:R-:W-:Y:S01]  /*4070*/  @!P2 IMAD.MOV.U32 R28, RZ, RZ, RZ ;  /* 0x000000ffff1ca224 */ /* 0x000fe200078e00ff */
[--C-:B------:R-:W-:Y:S02]  /*4080*/  @!P2 LOP3.LUT R29, R29, 0x80000000, R25.reuse, 0xf8, !PT ;  /* 0x800000001d1da812 */ /* 0x100fe400078ef819 */
[----:B------:R-:W-:Y:S01]  /*4090*/  LOP3.LUT R27, R27, 0x800fffff, R25, 0xf8, !PT ;  /* 0x800fffff1b1b7812 */ /* 0x000fe200078ef819 */
[----:B------:R-:W-:Y:S01]  /*40a0*/  DFMA R32, R30, -R8, 1 ;  /* 0x3ff000001e20742b */ /* 0x000fe20000000808 */
[----:B------:R-:W-:-:S06]  /*40b0*/  @!P2 LOP3.LUT R29, R29, 0x100000, RZ, 0xfc, !PT ;  /* 0x001000001d1da812 */ /* 0x000fcc00078efcff */
[----:B------:R-:W-:Y:S02]  /*40c0*/  @!P2 DFMA R26, R26, 2, -R28 ;  /* 0x400000001a1aa82b */ /* 0x000fe4000000081c */
[----:B------:R-:W-:-:S08]  /*40d0*/  DFMA R32, R30, R32, R30 ;  /* 0x000000201e20722b */ /* 0x000fd0000000001e */
[----:B------:R-:W-:Y:S01]  /*40e0*/  @!P2 LOP3.LUT R35, R27, 0x7ff00000, RZ, 0xc0, !PT ;  /* 0x7ff000001b23a812 */ /* 0x000fe200078ec0ff */
[----:B------:R-:W-:-:S03]  /*40f0*/  DMUL R28, R32, R26 ;  /* 0x0000001a201c7228 */ /* 0x000fc60000000000 */
[----:B------:R-:W-:-:S04]  /*4100*/  IADD3 R38, PT, PT, R35, -0x1, RZ ;  /* 0xffffffff23267810 */ /* 0x000fc80007ffe0ff */
[----:B------:R-:W-:Y:S01]  /*4110*/  ISETP.GT.U32.AND P0, PT, R38, 0x7feffffe, PT ;  /* 0x7feffffe2600780c */ /* 0x000fe20003f04070 */
[----:B------:R-:W-:-:S03]  /*4120*/  DFMA R30, R28, -R8, R26 ;  /* 0x800000081c1e722b */ /* 0x000fc6000000001a */
[----:B------:R-:W-:-:S05]  /*4130*/  ISETP.GT.U32.OR P0, PT, R39, 0x7feffffe, P0 ;  /* 0x7feffffe2700780c */ /* 0x000fca0000704470 */
[----:B------:R-:W-:-:S08]  /*4140*/  DFMA R30, R32, R30, R28 ;  /* 0x0000001e201e722b */ /* 0x000fd0000000001c */
[----:B------:R-:W-:Y:S05]  /*4150*/  @P0 BRA `(.L_x_18) ;  /* 0x00000000006c0947 */ /* 0x000fea0003800000 */
[----:B------:R-:W-:-:S04]  /*4160*/  LOP3.LUT R28, R3, 0x7ff00000, RZ, 0xc0, !PT ;  /* 0x7ff00000031c7812 */ /* 0x000fc800078ec0ff */
[CC--:B------:R-:W-:Y:S02]  /*4170*/  VIADDMNMX R24, R37.reuse, -R28.reuse, 0xb9600000, !PT ;  /* 0xb960000025187446 */ /* 0x0c0fe4000780091c */
[----:B------:R-:W-:Y:S02]  /*4180*/  ISETP.GE.U32.AND P0, PT, R37, R28, PT ;  /* 0x0000001c2500720c */ /* 0x000fe40003f06070 */
[----:B------:R-:W-:Y:S02]  /*4190*/  VIMNMX R24, PT, PT, R24, 0x46a00000, PT ;  /* 0x46a0000018187848 */ /* 0x000fe40003fe0100 */
[----:B------:R-:W-:-:S05]  /*41a0*/  SEL R25, R36, 0x63400000, !P0 ;  /* 0x6340000024197807 */ /* 0x000fca0004000000 */
[----:B------:R-:W-:Y:S01]  /*41b0*/  IMAD.IADD R32, R24, 0x1, -R25 ;  /* 0x0000000118207824 */ /* 0x000fe200078e0a19 */
[----:B------:R-:W-:-:S03]  /*41c0*/  MOV R24, RZ ;  /* 0x000000ff00187202 */ /* 0x000fc60000000f00 */
[----:B------:R-:W-:-:S06]  /*41d0*/  VIADD R25, R32, 0x7fe00000 ;  /* 0x7fe0000020197836 */ /* 0x000fcc0000000000 */
[----:B------:R-:W-:-:S10]  /*41e0*/  DMUL R28, R30, R24 ;  /* 0x000000181e1c7228 */ /* 0x000fd40000000000 */
[----:B------:R-:W-:-:S13]  /*41f0*/  FSETP.GTU.AND P0, PT, |R29|, 1.469367938527859385e-39, PT ;  /* 0x001000001d00780b */ /* 0x000fda0003f0c200 */
[----:B------:R-:W-:Y:S05]  /*4200*/  @P0 BRA `(.L_x_19) ;  /* 0x0000000000940947 */ /* 0x000fea0003800000 */
[----:B------:R-:W-:Y:S01]  /*4210*/  DFMA R8, R30, -R8, R26 ;  /* 0x800000081e08722b */ /* 0x000fe2000000001a */
[----:B------:R-:W-:-:S09]  /*4220*/  IMAD.MOV.U32 R24, RZ, RZ, RZ ;  /* 0x000000ffff187224 */ /* 0x000fd200078e00ff */
[C---:B------:R-:W-:Y:S02]  /*4230*/  FSETP.NEU.AND P0, PT, R9.reuse, RZ, PT ;  /* 0x000000ff0900720b */ /* 0x040fe40003f0d000 */
[----:B------:R-:W-:-:S04]  /*4240*/  LOP3.LUT R27, R9, 0x80000000, R3, 0x48, !PT ;  /* 0x80000000091b7812 */ /* 0x000fc800078e4803 */
[----:B------:R-:W-:-:S07]  /*4250*/  LOP3.LUT R25, R27, R25, RZ, 0xfc, !PT ;  /* 0x000000191b197212 */ /* 0x000fce00078efcff */
[----:B------:R-:W-:Y:S05]  /*4260*/  @!P0 BRA `(.L_x_19) ;  /* 0x00000000007c8947 */ /* 0x000fea0003800000 */
[----:B------:R-:W-:Y:S01]  /*4270*/  IMAD.MOV R3, RZ, RZ, -R32 ;  /* 0x000000ffff037224 */ /* 0x000fe200078e0a20 */
[----:B------:R-:W-:Y:S01]  /*4280*/  DMUL.RP R24, R30, R24 ;  /* 0x000000181e187228 */ /* 0x000fe20000008000 */
[----:B------:R-:W-:-:S06]  /*4290*/  IMAD.MOV.U32 R2, RZ, RZ, RZ ;  /* 0x000000ffff027224 */ /* 0x000fcc00078e00ff */
[----:B------:R-:W-:-:S03]  /*42a0*/  DFMA R2, R28, -R2, R30 ;  /* 0x800000021c02722b */ /* 0x000fc6000000001e */
[----:B------:R-:W-:-:S03]  /*42b0*/  LOP3.LUT R27, R25, R27, RZ, 0x3c, !PT ;  /* 0x0000001b191b7212 */ /* 0x000fc600078e3cff */
[----:B------:R-:W-:-:S04]  /*42c0*/  IADD3 R2, PT, PT, -R32, -0x43300000, RZ ;  /* 0xbcd0000020027810 */ /* 0x000fc80007ffe1ff */
[----:B------:R-:W-:-:S04]  /*42d0*/  FSETP.NEU.AND P0, PT, |R3|, R2, PT ;  /* 0x000000020300720b */ /* 0x000fc80003f0d200 */
[----:B------:R-:W-:Y:S02]  /*42e0*/  FSEL R28, R24, R28, !P0 ;  /* 0x0000001c181c7208 */ /* 0x000fe40004000000 */
[----:B------:R-:W-:Y:S01]  /*42f0*/  FSEL R29, R27, R29, !P0 ;  /* 0x0000001d1b1d7208 */ /* 0x000fe20004000000 */
[----:B------:R-:W-:Y:S06]  /*4300*/  BRA `(.L_x_19) ;  /* 0x0000000000547947 */ /* 0x000fec0003800000 */
.L_x_18:
[----:B------:R-:W-:-:S14]  /*4310*/  DSETP.NAN.AND P0, PT, R24, R24, PT ;  /* 0x000000181800722a */ /* 0x000fdc0003f08000 */
[----:B------:R-:W-:Y:S05]  /*4320*/  @P0 BRA `(.L_x_20) ;  /* 0x0000000000440947 */ /* 0x000fea0003800000 */
[----:B------:R-:W-:-:S14]  /*4330*/  DSETP.NAN.AND P0, PT, R2, R2, PT ;  /* 0x000000020200722a */ /* 0x000fdc0003f08000 */
[----:B------:R-:W-:Y:S05]  /*4340*/  @P0 BRA `(.L_x_21) ;  /* 0x0000000000300947 */ /* 0x000fea0003800000 */
[----:B------:R-:W-:Y:S01]  /*4350*/  ISETP.NE.AND P0, PT, R35, R34, PT ;  /* 0x000000222300720c */ /* 0x000fe20003f05270 */
[----:B------:R-:W-:Y:S01]  /*4360*/  IMAD.MOV.U32 R29, RZ, RZ, -0x80000 ;  /* 0xfff80000ff1d7424 */ /* 0x000fe200078e00ff */
[----:B------:R-:W-:-:S11]  /*4370*/  MOV R28, 0x0 ;  /* 0x00000000001c7802 */ /* 0x000fd60000000f00 */
[----:B------:R-:W-:Y:S05]  /*4380*/  @!P0 BRA `(.L_x_19) ;  /* 0x0000000000348947 */ /* 0x000fea0003800000 */
[----:B------:R-:W-:Y:S02]  /*4390*/  ISETP.NE.AND P0, PT, R35, 0x7ff00000, PT ;  /* 0x7ff000002300780c */ /* 0x000fe40003f05270 */
[----:B------:R-:W-:Y:S02]  /*43a0*/  LOP3.LUT R29, R25, 0x80000000, R3, 0x48, !PT ;  /* 0x80000000191d7812 */ /* 0x000fe400078e4803 */
[----:B------:R-:W-:-:S13]  /*43b0*/  ISETP.EQ.OR P0, PT, R34, RZ, !P0 ;  /* 0x000000ff2200720c */ /* 0x000fda0004702670 */
[----:B------:R-:W-:Y:S01]  /*43c0*/  @P0 LOP3.LUT R2, R29, 0x7ff00000, RZ, 0xfc, !PT ;  /* 0x7ff000001d020812 */ /* 0x000fe200078efcff */
[----:B------:R-:W-:Y:S02]  /*43d0*/  @!P0 IMAD.MOV.U32 R28, RZ, RZ, RZ ;  /* 0x000000ffff1c8224 */ /* 0x000fe400078e00ff */
[----:B------:R-:W-:Y:S01]  /*43e0*/  @P0 IMAD.MOV.U32 R28, RZ, RZ, RZ ;  /* 0x000000ffff1c0224 */ /* 0x000fe200078e00ff */
[----:B------:R-:W-:Y:S01]  /*43f0*/  @P0 MOV R29, R2 ;  /* 0x00000002001d0202 */ /* 0x000fe20000000f00 */
[----:B------:R-:W-:Y:S06]  /*4400*/  BRA `(.L_x_19) ;  /* 0x0000000000147947 */ /* 0x000fec0003800000 */
.L_x_21:
[----:B------:R-:W-:Y:S01]  /*4410*/  LOP3.LUT R29, R3, 0x80000, RZ, 0xfc, !PT ;  /* 0x00080000031d7812 */ /* 0x000fe200078efcff */
[----:B------:R-:W-:Y:S01]  /*4420*/  IMAD.MOV.U32 R28, RZ, RZ, R2 ;  /* 0x000000ffff1c7224 */ /* 0x000fe200078e0002 */
[----:B------:R-:W-:Y:S06]  /*4430*/  BRA `(.L_x_19) ;  /* 0x0000000000087947 */ /* 0x000fec0003800000 */
.L_x_20:
[----:B------:R-:W-:Y:S01]  /*4440*/  LOP3.LUT R29, R25, 0x80000, RZ, 0xfc, !PT ;  /* 0x00080000191d7812 */ /* 0x000fe200078efcff */
[----:B------:R-:W-:-:S07]  /*4450*/  IMAD.MOV.U32 R28, RZ, RZ, R24 ;  /* 0x000000ffff1c7224 */ /* 0x000fce00078e0018 */
.L_x_19:
[----:B------:R-:W-:Y:S05]  /*4460*/  BSYNC.RECONVERGENT B2 ;  /* 0x0000000000027941 */ /* 0x000fea0003800200 */
.L_x_17:
[----:B------:R-:W-:Y:S02]  /*4470*/  HFMA2 R3, -RZ, RZ, 0, 0 ;  /* 0x00000000ff037431 */ /* 0x000fe400000001ff */
[----:B------:R-:W-:-:S04]  /*4480*/  IMAD.MOV.U32 R2, RZ, RZ, R0 ;  /* 0x000000ffff027224 */ /* 0x000fc800078e0000 */
[----:B------:R-:W-:Y:S05]  /*4490*/  RET.REL.NODEC R2 `(_Z5TracePdS_ddy) ;  /* 0xffffffb802d87950 */ /* 0x000fea0003c3ffff */
        .weak           $__internal_1_$__cuda_sm20_dsqrt_rn_f64_mediumpath_v1
        .type           $__internal_1_$__cuda_sm20_dsqrt_rn_f64_mediumpath_v1,@function
        .size           $__internal_1_$__cuda_sm20_dsqrt_rn_f64_mediumpath_v1,($_Z5TracePdS_ddy$__internal_trig_reduction_slowpathd - $__internal_1_$__cuda_sm20_dsqrt_rn_f64_mediumpath_v1)
$__internal_1_$__cuda_sm20_dsqrt_rn_f64_mediumpath_v1:
[----:B------:R-:W-:Y:S01]  /*44a0*/  ISETP.GE.U32.AND P0, PT, R2, -0x3400000, PT ;  /* 0xfcc000000200780c */ /* 0x000fe20003f06070 */
[----:B------:R-:W-:Y:S01]  /*44b0*/  BSSY.RECONVERGENT B2, `(.L_x_22) ;  /* 0x0000029000027945 */ /* 0x000fe20003800200 */
[----:B------:R-:W-:Y:S01]  /*44c0*/  IMAD.MOV.U32 R8, RZ, RZ, R28 ;  /* 0x000000ffff087224 */ /* 0x000fe200078e001c */
[----:B------:R-:W-:Y:S01]  /*44d0*/  MOV R3, R35 ;  /* 0x0000002300037202 */ /* 0x000fe20000000f00 */
[----:B------:R-:W-:Y:S02]  /*44e0*/  IMAD.MOV.U32 R9, RZ, RZ, R29 ;  /* 0x000000ffff097224 */ /* 0x000fe400078e001d */
[----:B------:R-:W-:Y:S02]  /*44f0*/  IMAD.MOV.U32 R2, RZ, RZ, R34 ;  /* 0x000000ffff027224 */ /* 0x000fe400078e0022 */
[----:B------:R-:W-:Y:S02]  /*4500*/  IMAD.MOV.U32 R28, RZ, RZ, R30 ;  /* 0x000000ffff1c7224 */ /* 0x000fe400078e001e */
[----:B------:R-:W-:-:S03]  /*4510*/  IMAD.MOV.U32 R29, RZ, RZ, R31 ;  /* 0x000000ffff1d7224 */ /* 0x000fc600078e001f */
[----:B------:R-:W-:Y:S05]  /*4520*/  @!P0 BRA `(.L_x_23) ;  /* 0x0000000000208947 */ /* 0x000fea0003800000 */
[----:B------:R-:W-:-:S10]  /*4530*/  DFMA.RM R2, R2, R26, R28 ;  /* 0x0000001a0202722b */ /* 0x000fd4000000401c */
[----:B------:R-:W-:-:S05]  /*4540*/  IADD3 R26, P0, PT, R2, 0x1, RZ ;  /* 0x00000001021a7810 */ /* 0x000fca0007f1e0ff */
[----:B------:R-:W-:-:S06]  /*4550*/  IMAD.X R27, RZ, RZ, R3, P0 ;  /* 0x000000ffff1b7224 */ /* 0x000fcc00000e0603 */
[----:B------:R-:W-:-:S08]  /*4560*/  DFMA.RP R8, -R2, R26, R8 ;  /* 0x0000001a0208722b */ /* 0x000fd00000008108 */
[----:B------:R-:W-:-:S06]  /*4570*/  DSETP.GT.AND P0, PT, R8, RZ, PT ;  /* 0x000000ff0800722a */ /* 0x000fcc0003f04000 */
[----:B------:R-:W-:Y:S02]  /*4580*/  FSEL R2, R26, R2, P0 ;  /* 0x000000021a027208 */ /* 0x000fe40000000000 */
[----:B------:R-:W-:Y:S01]  /*4590*/  FSEL R3, R27, R3, P0 ;  /* 0x000000031b037208 */ /* 0x000fe20000000000 */
[----:B------:R-:W-:Y:S06]  /*45a0*/  BRA `(.L_x_24) ;  /* 0x0000000000647947 */ /* 0x000fec0003800000 */
.L_x_23:
[----:B------:R-:W-:-:S14]  /*45b0*/  DSETP.NE.AND P0, PT, R8, RZ, PT ;  /* 0x000000ff0800722a */ /* 0x000fdc0003f05000 */
[----:B------:R-:W-:Y:S05]  /*45c0*/  @!P0 BRA `(.L_x_25) ;  /* 0x0000000000588947 */ /* 0x000fea0003800000 */
[----:B------:R-:W-:-:S13]  /*45d0*/  ISETP.GE.AND P0, PT, R9, RZ, PT ;  /* 0x000000ff0900720c */ /* 0x000fda0003f06270 */
[----:B------:R-:W-:Y:S01]  /*45e0*/  @!P0 MOV R2, 0x0 ;  /* 0x0000000000028802 */ /* 0x000fe20000000f00 */
[----:B------:R-:W-:Y:S01]  /*45f0*/  @!P0 IMAD.MOV.U32 R3, RZ, RZ, -0x80000 ;  /* 0xfff80000ff038424 */ /* 0x000fe200078e00ff */
[----:B------:R-:W-:Y:S06]  /*4600*/  @!P0 BRA `(.L_x_24) ;  /* 0x00000000004c8947 */ /* 0x000fec0003800000 */
[----:B------:R-:W-:-:S13]  /*4610*/  ISETP.GT.AND P0, PT, R9, 0x7fefffff, PT ;  /* 0x7fefffff0900780c */ /* 0x000fda0003f04270 */
[----:B------:R-:W-:Y:S05]  /*4620*/  @P0 BRA `(.L_x_25) ;  /* 0x0000000000400947 */ /* 0x000fea0003800000 */
[----:B------:R-:W-:Y:S01]  /*4630*/  DMUL R2, R8, 8.11296384146066816958e+31 ;  /* 0x4690000008027828 */ /* 0x000fe20000000000 */
[----:B------:R-:W-:Y:S01]  /*4640*/  IMAD.MOV.U32 R28, RZ, RZ, 0x0 ;  /* 0x00000000ff1c7424 */ /* 0x000fe200078e00ff */
[----:B------:R-:W-:Y:S01]  /*4650*/  MOV R29, 0x3fd80000 ;  /* 0x3fd80000001d7802 */ /* 0x000fe20000000f00 */
[----:B------:R-:W-:-:S03]  /*4660*/  IMAD.MOV.U32 R8, RZ, RZ, RZ ;  /* 0x000000ffff087224 */ /* 0x000fc600078e00ff */
[----:B------:R-:W0:Y:S03]  /*4670*/  MUFU.RSQ64H R9, R3 ;  /* 0x0000000300097308 */ /* 0x000e260000001c00 */
[----:B0-----:R-:W-:-:S08]  /*4680*/  DMUL R26, R8, R8 ;  /* 0x00000008081a7228 */ /* 0x001fd00000000000 */
[----:B------:R-:W-:-:S08]  /*4690*/  DFMA R26, R2, -R26, 1 ;  /* 0x3ff00000021a742b */ /* 0x000fd0000000081a */
[----:B------:R-:W-:Y:S02]  /*46a0*/  DFMA R28, R26, R28, 0.5 ;  /* 0x3fe000001a1c742b */ /* 0x000fe4000000001c */
[----:B------:R-:W-:-:S08]  /*46b0*/  DMUL R26, R8, R26 ;  /* 0x0000001a081a7228 */ /* 0x000fd00000000000 */
[----:B------:R-:W-:-:S08]  /*46c0*/  DFMA R26, R28, R26, R8 ;  /* 0x0000001a1c1a722b */ /* 0x000fd00000000008 */
[----:B------:R-:W-:Y:S02]  /*46d0*/  DMUL R8, R2, R26 ;  /* 0x0000001a02087228 */ /* 0x000fe40000000000 */
[----:B------:R-:W-:-:S06]  /*46e0*/  VIADD R27, R27, 0xfff00000 ;  /* 0xfff000001b1b7836 */ /* 0x000fcc0000000000 */
[----:B------:R-:W-:-:S08]  /*46f0*/  DFMA R28, R8, -R8, R2 ;  /* 0x80000008081c722b */ /* 0x000fd00000000002 */
[----:B------:R-:W-:-:S10]  /*4700*/  DFMA R2, R26, R28, R8 ;  /* 0x0000001c1a02722b */ /* 0x000fd40000000008 */
[----:B------:R-:W-:Y:S01]  /*4710*/  VIADD R3, R3, 0xfcb00000 ;  /* 0xfcb0000003037836 */ /* 0x000fe20000000000 */
[----:B------:R-:W-:Y:S06]  /*4720*/  BRA `(.L_x_24) ;  /* 0x0000000000047947 */ /* 0x000fec0003800000 */
.L_x_25:
[----:B------:R-:W-:-:S11]  /*4730*/  DADD R2, R8, R8 ;  /* 0x0000000008027229 */ /* 0x000fd60000000008 */
.L_x_24:
[----:B------:R-:W-:Y:S05]  /*4740*/  BSYNC.RECONVERGENT B2 ;  /* 0x0000000000027941 */ /* 0x000fea0003800200 */
.L_x_22:
[----:B------:R-:W-:Y:S01]  /*4750*/  IMAD.MOV.U32 R8, RZ, RZ, R2 ;  /* 0x000000ffff087224 */ /* 0x000fe200078e0002 */
[----:B------:R-:W-:Y:S01]  /*4760*/  MOV R9, R3 ;  /* 0x0000000300097202 */ /* 0x000fe20000000f00 */
[----:B------:R-:W-:Y:S02]  /*4770*/  IMAD.MOV.U32 R2, RZ, RZ, R32 ;  /* 0x000000ffff027224 */ /* 0x000fe400078e0020 */
[----:B------:R-:W-:-:S04]  /*4780*/  IMAD.MOV.U32 R3, RZ, RZ, 0x0 ;  /* 0x00000000ff037424 */ /* 0x000fc800078e00ff */
[----:B------:R-:W-:Y:S05]  /*4790*/  RET.REL.NODEC R2 `(_Z5TracePdS_ddy) ;  /* 0xffffffb802187950 */ /* 0x000fea0003c3ffff */
        .type           $_Z5TracePdS_ddy$__internal_trig_reduction_slowpathd,@function
        .size           $_Z5TracePdS_ddy$__internal_trig_reduction_slowpathd,(.L_x_39 - $_Z5TracePdS_ddy$__internal_trig_reduction_slowpathd)
$_Z5TracePdS_ddy$__internal_trig_reduction_slowpathd:
[----:B------:R-:W-:Y:S01]  /*47a0*/  SHF.R.U32.HI R15, RZ, 0x14, R14 ;  /* 0x00000014ff0f7819 */ /* 0x000fe2000001160e */
[----:B------:R-:W-:Y:S01]  /*47b0*/  IMAD.MOV.U32 R8, RZ, RZ, R0 ;  /* 0x000000ffff087224 */ /* 0x000fe200078e0000 */
[----:B------:R-:W-:Y:S01]  /*47c0*/  MOV R7, R14 ;  /* 0x0000000e00077202 */ /* 0x000fe20000000f00 */
[----:B------:R-:W-:Y:S01]  /*47d0*/  IMAD.MOV.U32 R0, RZ, RZ, RZ ;  /* 0x000000ffff007224 */ /* 0x000fe200078e00ff */
[----:B------:R-:W-:-:S04]  /*47e0*/  LOP3.LUT R6, R15, 0x7ff, RZ, 0xc0, !PT ;  /* 0x000007ff0f067812 */ /* 0x000fc800078ec0ff */
[----:B------:R-:W-:-:S13]  /*47f0*/  ISETP.NE.AND P0, PT, R6, 0x7ff, PT ;  /* 0x000007ff0600780c */ /* 0x000fda0003f05270 */
[----:B------:R-:W-:Y:S05]  /*4800*/  @!P0 BRA `(.L_x_26) ;  /* 0x0000000800448947 */ /* 0x000fea0003800000 */
[----:B------:R-:W-:Y:S01]  /*4810*/  VIADD R0, R6, 0xfffffc00 ;  /* 0xfffffc0006007836 */ /* 0x000fe20000000000 */
[----:B------:R-:W-:Y:S01]  /*4820*/  BSSY.RECONVERGENT B2, `(.L_x_27) ;  /* 0x000002e000027945 */ /* 0x000fe20003800200 */
[----:B------:R-:W-:-:S03]  /*4830*/  CS2R R20, SRZ ;  /* 0x0000000000147805 */ /* 0x000fc6000001ff00 */
[----:B------:R-:W-:Y:S02]  /*4840*/  SHF.R.U32.HI R19, RZ, 0x6, R0 ;  /* 0x00000006ff137819 */ /* 0x000fe40000011600 */
[----:B------:R-:W-:Y:S02]  /*4850*/  ISETP.GE.U32.AND P0, PT, R0, 0x80, PT ;  /* 0x000000800000780c */ /* 0x000fe40003f06070 */
[C---:B------:R-:W-:Y:S02]  /*4860*/  IADD3 R0, PT, PT, -R19.reuse, 0x13, RZ ;  /* 0x0000001313007810 */ /* 0x040fe40007ffe1ff */
[----:B------:R-:W-:Y:S02]  /*4870*/  IADD3 R6, PT, PT, -R19, 0xf, RZ ;  /* 0x0000000f13067810 */ /* 0x000fe40007ffe1ff */
[----:B------:R-:W-:-:S04]  /*4880*/  SEL R16, R0, 0x12, P0 ;  /* 0x0000001200107807 */ /* 0x000fc80000000000 */
[----:B------:R-:W-:-:S13]  /*4890*/  ISETP.GE.AND P0, PT, R6, R16, PT ;  /* 0x000000100600720c */ /* 0x000fda0003f06270 */
[----:B------:R-:W-:Y:S05]  /*48a0*/  @P0 BRA `(.L_x_28) ;  /* 0x0000000000940947 */ /* 0x000fea0003800000 */
[----:B------:R-:W0:Y:S01]  /*48b0*/  LDC.64 R24, c[0x0][0x358] ;  /* 0x0000d600ff187b82 */ /* 0x000e220000000a00 */
[C---:B------:R-:W-:Y:S01]  /*48c0*/  SHF.L.U64.HI R7, R8.reuse, 0xb, R7 ;  /* 0x0000000b08077819 */ /* 0x040fe20000010207 */
[----:B------:R-:W-:Y:S01]  /*48d0*/  BSSY.RECONVERGENT B3, `(.L_x_29) ;  /* 0x0000021000037945 */ /* 0x000fe20003800200 */
[----:B------:R-:W-:Y:S01]  /*48e0*/  IMAD.SHL.U32 R17, R8, 0x800, RZ ;  /* 0x0000080008117824 */ /* 0x000fe200078e00ff */
[----:B------:R-:W-:Y:S01]  /*48f0*/  MOV R11, R6 ;  /* 0x00000006000b7202 */ /* 0x000fe20000000f00 */
[----:B------:R-:W-:Y:S01]  /*4900*/  IMAD.MOV.U32 R10, RZ, RZ, RZ ;  /* 0x000000ffff0a7224 */ /* 0x000fe200078e00ff */
[----:B------:R-:W-:Y:S02]  /*4910*/  IADD3 R0, PT, PT, RZ, -R19, -R16 ;  /* 0x80000013ff007210 */ /* 0x000fe40007ffe810 */
[----:B------:R-:W-:Y:S02]  /*4920*/  CS2R R20, SRZ ;  /* 0x0000000000147805 */ /* 0x000fe4000001ff00 */
[----:B------:R-:W-:-:S07]  /*4930*/  LOP3.LUT R23, R7, 0x80000000, RZ, 0xfc, !PT ;  /* 0x8000000007177812 */ /* 0x000fce00078efcff */
.L_x_30:
[----:B------:R-:W1:Y:S01]  /*4940*/  LDC.64 R6, c[0x4][0x20] ;  /* 0x01000800ff067b82 */ /* 0x000e620000000a00 */
[----:B0-----:R-:W-:Y:S02]  /*4950*/  R2UR UR4, R24 ;  /* 0x00000000180472ca */ /* 0x001fe400000e0000 */
[----:B------:R-:W-:Y:S01]  /*4960*/  R2UR UR5, R25 ;  /* 0x00000000190572ca */ /* 0x000fe200000e0000 */
[----:B-1----:R-:W-:-:S12]  /*4970*/  IMAD.WIDE R6, R11, 0x8, R6 ;  /* 0x000000080b067825 */ /* 0x002fd800078e0206 */
[----:B------:R-:W2:Y:S01]  /*4980*/  LDG.E.64.CONSTANT R6, desc[UR4][R6.64] ;  /* 0x0000000406067981 */ /* 0x000ea2000c1e9b00 */
[----:B------:R-:W-:Y:S02]  /*4990*/  IADD3 R0, PT, PT, R0, 0x1, RZ ;  /* 0x0000000100007810 */ /* 0x000fe40007ffe0ff */
[----:B------:R-:W-:Y:S01]  /*49a0*/  IADD3 R11, PT, PT, R11, 0x1, RZ ;  /* 0x000000010b0b7810 */ /* 0x000fe20007ffe0ff */
[----:B--2---:R-:W-:-:S04]  /*49b0*/  IMAD.WIDE.U32 R8, P2, R6, R17, R20 ;  /* 0x0000001106087225 */ /* 0x004fc80007840014 */
[----:B------:R-:W-:Y:S02]  /*49c0*/  IMAD R13, R6, R23, RZ ;  /* 0x00000017060d7224 */ /* 0x000fe400078e02ff */
[CC--:B------:R-:W-:Y:S02]  /*49d0*/  IMAD R18, R7.reuse, R17.reuse, RZ ;  /* 0x0000001107127224 */ /* 0x0c0fe400078e02ff */
[----:B------:R-:W-:Y:S01]  /*49e0*/  IMAD.HI.U32 R21, R7, R17, RZ ;  /* 0x0000001107157227 */ /* 0x000fe200078e00ff */
[----:B------:R-:W-:-:S03]  /*49f0*/  IADD3 R9, P0, PT, R13, R9, RZ ;  /* 0x000000090d097210 */ /* 0x000fc60007f1e0ff */
[----:B------:R-:W-:Y:S01]  /*4a00*/  IMAD R13, R10, 0x8, R1 ;  /* 0x000000080a0d7824 */ /* 0x000fe200078e0201 */
[----:B------:R-:W-:Y:S01]  /*4a10*/  IADD3 R9, P1, PT, R18, R9, RZ ;  /* 0x0000000912097210 */ /* 0x000fe20007f3e0ff */
[----:B------:R-:W-:-:S04]  /*4a20*/  IMAD.HI.U32 R18, R6, R23, RZ ;  /* 0x0000001706127227 */ /* 0x000fc800078e00ff */
[----:B------:R-:W-:Y:S01]  /*4a30*/  IMAD.X R6, RZ, RZ, R18, P2 ;  /* 0x000000ffff067224 */ /* 0x000fe200010e0612 */
[----:B------:R1:W-:Y:S01]  /*4a40*/  STL.64 [R13], R8 ;  /* 0x000000080d007387 */ /* 0x0003e20000100a00 */
[----:B------:R-:W-:-:S03]  /*4a50*/  IMAD.HI.U32 R18, R7, R23, RZ ;  /* 0x0000001707127227 */ /* 0x000fc600078e00ff */
[----:B------:R-:W-:Y:S01]  /*4a60*/  IADD3.X R6, P0, PT, R21, R6, RZ, P0, !PT ;  /* 0x0000000615067210 */ /* 0x000fe2000071e4ff */
[----:B------:R-:W-:Y:S02]  /*4a70*/  IMAD R7, R7, R23, RZ ;  /* 0x0000001707077224 */ /* 0x000fe400078e02ff */
[----:B------:R-:W-:-:S03]  /*4a80*/  VIADD R10, R10, 0x1 ;  /* 0x000000010a0a7836 */ /* 0x000fc60000000000 */
[----:B------:R-:W-:Y:S01]  /*4a90*/  IADD3.X R20, P1, PT, R7, R6, RZ, P1, !PT ;  /* 0x0000000607147210 */ /* 0x000fe20000f3e4ff */
[----:B------:R-:W-:Y:S01]  /*4aa0*/  IMAD.X R6, RZ, RZ, R18, P0 ;  /* 0x000000ffff067224 */ /* 0x000fe200000e0612 */
[----:B------:R-:W-:-:S03]  /*4ab0*/  ISETP.NE.AND P0, PT, R0, -0xf, PT ;  /* 0xfffffff10000780c */ /* 0x000fc60003f05270 */
[----:B------:R-:W-:-:S10]  /*4ac0*/  IMAD.X R21, RZ, RZ, R6, P1 ;  /* 0x000000ffff157224 */ /* 0x000fd400008e0606 */
[----:B-1----:R-:W-:Y:S05]  /*4ad0*/  @P0 BRA `(.L_x_30) ;  /* 0xfffffffc00980947 */ /* 0x002fea000383ffff */
[----:B------:R-:W-:Y:S05]  /*4ae0*/  BSYNC.RECONVERGENT B3 ;  /* 0x0000000000037941 */ /* 0x000fea0003800200 */
.L_x_29:
[----:B------:R-:W-:-:S07]  /*4af0*/  IMAD.MOV.U32 R6, RZ, RZ, R16 ;  /* 0x000000ffff067224 */ /* 0x000fce00078e0010 */
.L_x_28:
[----:B------:R-:W-:Y:S05]  /*4b00*/  BSYNC.RECONVERGENT B2 ;  /* 0x0000000000027941 */ /* 0x000fea0003800200 */
.L_x_27:
[----:B------:R-:W-:Y:S01]  /*4b10*/  LOP3.LUT P0, R25, R15, 0x3f, RZ, 0xc0, !PT ;  /* 0x0000003f0f197812 */ /* 0x000fe2000780c0ff */
[----:B------:R-:W-:-:S04]  /*4b20*/  IMAD.IADD R0, R19, 0x1, R6 ;  /* 0x0000000113007824 */ /* 0x000fc800078e0206 */
[----:B------:R-:W-:-:S05]  /*4b30*/  IMAD.U32 R23, R0, 0x8, R1 ;  /* 0x0000000800177824 */ /* 0x000fca00078e0001 */
[----:B------:R0:W-:Y:S04]  /*4b40*/  STL.64 [R23+-0x78], R20 ;  /* 0xffff881417007387 */ /* 0x0001e80000100a00 */
[----:B------:R-:W2:Y:S04]  /*4b50*/  @P0 LDL.64 R10, [R1+0x8] ;  /* 0x00000800010a0983 */ /* 0x000ea80000100a00 */
[----:B------:R-:W3:Y:S04]  /*4b60*/  LDL.64 R18, [R1+0x10] ;  /* 0x0000100001127983 */ /* 0x000ee80000100a00 */
[----:B------:R-:W4:Y:S01]  /*4b70*/  LDL.64 R6, [R1+0x18] ;  /* 0x0000180001067983 */ /* 0x000f220000100a00 */
[----:B------:R-:W-:Y:S01]  /*4b80*/  @P0 LOP3.LUT R0, R25, 0x3f, RZ, 0x3c, !PT ;  /* 0x0000003f19000812 */ /* 0x000fe200078e3cff */
[----:B------:R-:W-:Y:S01]  /*4b90*/  BSSY.RECONVERGENT B2, `(.L_x_31) ;  /* 0x0000034000027945 */ /* 0x000fe20003800200 */
[----:B--2---:R-:W-:-:S02]  /*4ba0*/  @P0 SHF.R.U64 R9, R10, 0x1, R11 ;  /* 0x000000010a090819 */ /* 0x004fc4000000120b */
[----:B------:R-:W-:Y:S02]  /*4bb0*/  @P0 SHF.R.U32.HI R11, RZ, 0x1, R11 ;  /* 0x00000001ff0b0819 */ /* 0x000fe4000001160b */
[--C-:B---3--:R-:W-:Y:S02]  /*4bc0*/  @P0 SHF.R.U32.HI R17, RZ, 0x1, R19.reuse ;  /* 0x00000001ff110819 */ /* 0x108fe40000011613 */
[C---:B------:R-:W-:Y:S02]  /*4bd0*/  @P0 SHF.R.U64 R15, R18.reuse, 0x1, R19 ;  /* 0x00000001120f0819 */ /* 0x040fe40000001213 */
[----:B------:R-:W-:Y:S02]  /*4be0*/  @P0 SHF.R.U64 R8, R9, R0, R11 ;  /* 0x0000000009080219 */ /* 0x000fe4000000120b */
[CC--:B------:R-:W-:Y:S02]  /*4bf0*/  @P0 SHF.L.U64.HI R10, R18.reuse, R25.reuse, R19 ;  /* 0x00000019120a0219 */ /* 0x0c0fe40000010213 */
[----:B------:R-:W-:-:S02]  /*4c00*/  @P0 SHF.L.U32 R13, R18, R25, RZ ;  /* 0x00000019120d0219 */ /* 0x000fc400000006ff */
[-C--:B------:R-:W-:Y:S02]  /*4c10*/  @P0 SHF.R.U32.HI R9, RZ, R0.reuse, R11 ;  /* 0x00000000ff090219 */ /* 0x080fe4000001160b */
[----:B----4-:R-:W-:Y:S02]  /*4c20*/  @P0 SHF.L.U32 R11, R6, R25, RZ ;  /* 0x00000019060b0219 */ /* 0x010fe400000006ff */
[----:B------:R-:W-:Y:S02]  /*4c30*/  @P0 SHF.R.U64 R16, R15, R0, R17 ;  /* 0x000000000f100219 */ /* 0x000fe40000001211 */
[----:B------:R-:W-:Y:S02]  /*4c40*/  @P0 LOP3.LUT R18, R13, R8, RZ, 0xfc, !PT ;  /* 0x000000080d120212 */ /* 0x000fe400078efcff */
[----:B------:R-:W-:Y:S02]  /*4c50*/  @P0 LOP3.LUT R19, R10, R9, RZ, 0xfc, !PT ;  /* 0x000000090a130212 */ /* 0x000fe400078efcff */
[----:B------:R-:W-:-:S02]  /*4c60*/  @P0 SHF.L.U64.HI R9, R6, R25, R7 ;  /* 0x0000001906090219 */ /* 0x000fc40000010207 */
[----:B------:R-:W-:Y:S02]  /*4c70*/  @P0 LOP3.LUT R6, R11, R16, RZ, 0xfc, !PT ;  /* 0x000000100b060212 */ /* 0x000fe400078efcff */
[----:B------:R-:W-:Y:S02]  /*4c80*/  @P0 SHF.R.U32.HI R0, RZ, R0, R17 ;  /* 0x00000000ff000219 */ /* 0x000fe40000011611 */
[C---:B------:R-:W-:Y:S02]  /*4c90*/  SHF.L.U32 R11, R18.reuse, 0x2, RZ ;  /* 0x00000002120b7819 */ /* 0x040fe400000006ff */
[----:B------:R-:W-:Y:S02]  /*4ca0*/  SHF.L.U64.HI R17, R18, 0x2, R19 ;  /* 0x0000000212117819 */ /* 0x000fe40000010213 */
[----:B------:R-:W-:Y:S02]  /*4cb0*/  @P0 LOP3.LUT R7, R9, R0, RZ, 0xfc, !PT ;  /* 0x0000000009070212 */ /* 0x000fe400078efcff */
[----:B------:R-:W-:-:S02]  /*4cc0*/  SHF.L.W.U32.HI R19, R19, 0x2, R6 ;  /* 0x0000000213137819 */ /* 0x000fc40000010e06 */
[----:B------:R-:W-:Y:S02]  /*4cd0*/  IADD3 RZ, P0, PT, RZ, -R11, RZ ;  /* 0x8000000bffff7210 */ /* 0x000fe40007f1e0ff */
[----:B------:R-:W-:Y:S02]  /*4ce0*/  LOP3.LUT R8, RZ, R17, RZ, 0x33, !PT ;  /* 0x00000011ff087212 */ /* 0x000fe400078e33ff */
[----:B------:R-:W-:Y:S02]  /*4cf0*/  SHF.L.W.U32.HI R0, R6, 0x2, R7 ;  /* 0x0000000206007819 */ /* 0x000fe40000010e07 */
[----:B------:R-:W-:Y:S02]  /*4d00*/  LOP3.LUT R6, RZ, R19, RZ, 0x33, !PT ;  /* 0x00000013ff067212 */ /* 0x000fe400078e33ff */
[----:B------:R-:W-:Y:S02]  /*4d10*/  IADD3.X R8, P0, PT, RZ, R8, RZ, P0, !PT ;  /* 0x00000008ff087210 */ /* 0x000fe4000071e4ff */
[----:B------:R-:W-:-:S02]  /*4d20*/  LOP3.LUT R9, RZ, R0, RZ, 0x33, !PT ;  /* 0x00000000ff097212 */ /* 0x000fc400078e33ff */
[----:B------:R-:W-:Y:S02]  /*4d30*/  IADD3.X R6, P1, PT, RZ, R6, RZ, P0, !PT ;  /* 0x00000006ff067210 */ /* 0x000fe4000073e4ff */
[----:B------:R-:W-:-:S03]  /*4d40*/  ISETP.GT.U32.AND P2, PT, R19, -0x1, PT ;  /* 0xffffffff1300780c */ /* 0x000fc60003f44070 */
[----:B------:R-:W-:Y:S01]  /*4d50*/  IMAD.X R9, RZ, RZ, R9, P1 ;  /* 0x000000ffff097224 */ /* 0x000fe200008e0609 */
[----:B------:R-:W-:-:S04]  /*4d60*/  ISETP.GT.AND.EX P0, PT, R0, -0x1, PT, P2 ;  /* 0xffffffff0000780c */ /* 0x000fc80003f04320 */
[----:B------:R-:W-:Y:S02]  /*4d70*/  SEL R15, R0, R9, P0 ;  /* 0x00000009000f7207 */ /* 0x000fe40000000000 */
[----:B------:R-:W-:Y:S02]  /*4d80*/  SEL R13, R19, R6, P0 ;  /* 0x00000006130d7207 */ /* 0x000fe40000000000 */
[----:B------:R-:W-:Y:S02]  /*4d90*/  ISETP.NE.U32.AND P1, PT, R15, RZ, PT ;  /* 0x000000ff0f00720c */ /* 0x000fe40003f25070 */
[----:B------:R-:W-:Y:S02]  /*4da0*/  SEL R8, R17, R8, P0 ;  /* 0x0000000811087207 */ /* 0x000fe40000000000 */
[----:B------:R-:W-:Y:S01]  /*4db0*/  SEL R6, R13, R15, !P1 ;  /* 0x0000000f0d067207 */ /* 0x000fe20004800000 */
[----:B------:R-:W-:-:S05]  /*4dc0*/  @!P0 IMAD.MOV R11, RZ, RZ, -R11 ;  /* 0x000000ffff0b8224 */ /* 0x000fca00078e0a0b */
[----:B------:R-:W1:Y:S02]  /*4dd0*/  FLO.U32 R6, R6 ;  /* 0x0000000600067300 */ /* 0x000e6400000e0000 */
[C---:B-1----:R-:W-:Y:S02]  /*4de0*/  IADD3 R9, PT, PT, -R6.reuse, 0x1f, RZ ;  /* 0x0000001f06097810 */ /* 0x042fe40007ffe1ff */
[----:B------:R-:W-:-:S03]  /*4df0*/  IADD3 R10, PT, PT, -R6, 0x3f, RZ ;  /* 0x0000003f060a7810 */ /* 0x000fc60007ffe1ff */
[----:B------:R-:W-:-:S05]  /*4e00*/  @P1 IMAD.MOV R10, RZ, RZ, R9 ;  /* 0x000000ffff0a1224 */ /* 0x000fca00078e0209 */
[----:B------:R-:W-:-:S13]  /*4e10*/  ISETP.NE.AND P1, PT, R10, RZ, PT ;  /* 0x000000ff0a00720c */ /* 0x000fda0003f25270 */
[----:B0-----:R-:W-:Y:S05]  /*4e20*/  @!P1 BRA `(.L_x_32) ;  /* 0x0000000000289947 */ /* 0x001fea0003800000 */
[--C-:B------:R-:W-:Y:S02]  /*4e30*/  SHF.R.U64 R9, R11, 0x1, R8.reuse ;  /* 0x000000010b097819 */ /* 0x100fe40000001208 */
[C---:B------:R-:W-:Y:S02]  /*4e40*/  LOP3.LUT R6, R10.reuse, 0x3f, RZ, 0xc0, !PT ;  /* 0x0000003f0a067812 */ /* 0x040fe400078ec0ff */
[----:B------:R-:W-:Y:S02]  /*4e50*/  SHF.R.U32.HI R11, RZ, 0x1, R8 ;  /* 0x00000001ff0b7819 */ /* 0x000fe40000011608 */
[----:B------:R-:W-:Y:S02]  /*4e60*/  LOP3.LUT R8, R10, 0x3f, RZ, 0xc, !PT ;  /* 0x0000003f0a087812 */ /* 0x000fe400078e0cff */
[CC--:B------:R-:W-:Y:S02]  /*4e70*/  SHF.L.U64.HI R15, R13.reuse, R6.reuse, R15 ;  /* 0x000000060d0f7219 */ /* 0x0c0fe4000001020f */
[----:B------:R-:W-:-:S02]  /*4e80*/  SHF.L.U32 R13, R13, R6, RZ ;  /* 0x000000060d0d7219 */ /* 0x000fc400000006ff */
[-CC-:B------:R-:W-:Y:S02]  /*4e90*/  SHF.R.U64 R6, R9, R8.reuse, R11.reuse ;  /* 0x0000000809067219 */ /* 0x180fe4000000120b */
[----:B------:R-:W-:Y:S02]  /*4ea0*/  SHF.R.U32.HI R8, RZ, R8, R11 ;  /* 0x00000008ff087219 */ /* 0x000fe4000001160b */
[----:B------:R-:W-:Y:S02]  /*4eb0*/  LOP3.LUT R13, R13, R6, RZ, 0xfc, !PT ;  /* 0x000000060d0d7212 */ /* 0x000fe400078efcff */
[----:B------:R-:W-:-:S07]  /*4ec0*/  LOP3.LUT R15, R15, R8, RZ, 0xfc, !PT ;  /* 0x000000080f0f7212 */ /* 0x000fce00078efcff */
.L_x_32:
[----:B------:R-:W-:Y:S05]  /*4ed0*/  BSYNC.RECONVERGENT B2 ;  /* 0x0000000000027941 */ /* 0x000fea0003800200 */
.L_x_31:
[----:B------:R-:W-:-:S04]  /*4ee0*/  IMAD.WIDE.U32 R16, R13, 0x2168c235, RZ ;  /* 0x2168c2350d107825 */ /* 0x000fc800078e00ff */
[----:B------:R-:W-:Y:S01]  /*4ef0*/  IMAD.MOV.U32 R9, RZ, RZ, RZ ;  /* 0x000000ffff097224 */ /* 0x000fe200078e00ff */
[----:B------:R-:W-:Y:S01]  /*4f00*/  MOV R8, R17 ;  /* 0x0000001100087202 */ /* 0x000fe20000000f00 */
[----:B------:R-:W-:Y:S01]  /*4f10*/  IMAD.HI.U32 R6, R15, -0x36f0255e, RZ ;  /* 0xc90fdaa20f067827 */ /* 0x000fe200078e00ff */
[----:B------:R-:W-:-:S03]  /*4f20*/  IADD3 RZ, P1, PT, R16, R16, RZ ;  /* 0x0000001010ff7210 */ /* 0x000fc60007f3e0ff */
[----:B------:R-:W-:-:S04]  /*4f30*/  IMAD.WIDE.U32 R8, R13, -0x36f0255e, R8 ;  /* 0xc90fdaa20d087825 */ /* 0x000fc800078e0008 */
[----:B------:R-:W-:-:S04]  /*4f40*/  IMAD.WIDE.U32 R8, P2, R15, 0x2168c235, R8 ;  /* 0x2168c2350f087825 */ /* 0x000fc80007840008 */
[----:B------:R-:W-:Y:S01]  /*4f50*/  IMAD R15, R15, -0x36f0255e, RZ ;  /* 0xc90fdaa20f0f7824 */ /* 0x000fe200078e02ff */
[----:B------:R-:W-:Y:S01]  /*4f60*/  IADD3.X RZ, P1, PT, R8, R8, RZ, P1, !PT ;  /* 0x0000000808ff7210 */ /* 0x000fe20000f3e4ff */
[----:B------:R-:W-:-:S03]  /*4f70*/  IMAD.X R6, RZ, RZ, R6, P2 ;  /* 0x000000ffff067224 */ /* 0x000fc600010e0606 */
[----:B------:R-:W-:-:S04]  /*4f80*/  IADD3 R9, P2, PT, R15, R9, RZ ;  /* 0x000000090f097210 */ /* 0x000fc80007f5e0ff */
[C---:B------:R-:W-:Y:S01]  /*4f90*/  ISETP.GT.U32.AND P3, PT, R9.reuse, RZ, PT ;  /* 0x000000ff0900720c */ /* 0x040fe20003f64070 */
[----:B------:R-:W-:Y:S01]  /*4fa0*/  IMAD.X R6, RZ, RZ, R6, P2 ;  /* 0x000000ffff067224 */ /* 0x000fe200010e0606 */
[----:B------:R-:W-:-:S04]  /*4fb0*/  IADD3.X R8, P2, PT, R9, R9, RZ, P1, !PT ;  /* 0x0000000909087210 */ /* 0x000fc80000f5e4ff */
[C---:B------:R-:W-:Y:S02]  /*4fc0*/  ISETP.GT.AND.EX P1, PT, R6.reuse, RZ, PT, P3 ;  /* 0x000000ff0600720c */ /* 0x040fe40003f24330 */
[-C--:B------:R-:W-:Y:S02]  /*4fd0*/  IADD3.X R11, PT, PT, R6, R6.reuse, RZ, P2, !PT ;  /* 0x00000006060b7210 */ /* 0x080fe400017fe4ff */
[----:B------:R-:W-:Y:S02]  /*4fe0*/  SEL R8, R8, R9, P1 ;  /* 0x0000000908087207 */ /* 0x000fe40000800000 */
[----:B------:R-:W-:Y:S02]  /*4ff0*/  SEL R9, R11, R6, P1 ;  /* 0x000000060b097207 */ /* 0x000fe40000800000 */
[----:B------:R-:W-:Y:S02]  /*5000*/  IADD3 R8, P2, PT, R8, 0x1, RZ ;  /* 0x0000000108087810 */ /* 0x000fe40007f5e0ff */
[----:B------:R-:W-:-:S02]  /*5010*/  SEL R11, RZ, 0xffffffff, !P1 ;  /* 0xffffffffff0b7807 */ /* 0x000fc40004800000 */
[----:B------:R-:W-:Y:S01]  /*5020*/  LOP3.LUT P1, R6, R14, 0x80000000, RZ, 0xc0, !PT ;  /* 0x800000000e067812 */ /* 0x000fe2000782c0ff */
[----:B------:R-:W-:Y:S02]  /*5030*/  IMAD.X R9, RZ, RZ, R9, P2 ;  /* 0x000000ffff097224 */ /* 0x000fe400010e0609 */
[----:B------:R-:W-:Y:S01]  /*5040*/  IMAD.IADD R10, R11, 0x1, -R10 ;  /* 0x000000010b0a7824 */ /* 0x000fe200078e0a0a */
[----:B------:R-:W-:Y:S02]  /*5050*/  SHF.R.U32.HI R11, RZ, 0x1e, R7 ;  /* 0x0000001eff0b7819 */ /* 0x000fe40000011607 */
[----:B------:R-:W-:Y:S01]  /*5060*/  SHF.R.U64 R8, R8, 0xa, R9 ;  /* 0x0000000a08087819 */ /* 0x000fe20000001209 */
[----:B------:R-:W-:Y:S01]  /*5070*/  IMAD.SHL.U32 R7, R10, 0x100000, RZ ;  /* 0x001000000a077824 */ /* 0x000fe200078e00ff */
[----:B------:R-:W-:Y:S02]  /*5080*/  LEA.HI R0, R0, R11, RZ, 0x1 ;  /* 0x0000000b00007211 */ /* 0x000fe400078f08ff */
[----:B------:R-:W-:-:S02]  /*5090*/  IADD3 R8, P2, PT, R8, 0x1, RZ ;  /* 0x0000000108087810 */ /* 0x000fc40007f5e0ff */
[----:B------:R-:W-:Y:S02]  /*50a0*/  @!P0 LOP3.LUT R6, R6, 0x80000000, RZ, 0x3c, !PT ;  /* 0x8000000006068812 */ /* 0x000fe400078e3cff */
[----:B------:R-:W-:Y:S02]  /*50b0*/  LEA.HI.X R9, R9, RZ, RZ, 0x16, P2 ;  /* 0x000000ff09097211 */ /* 0x000fe400010fb4ff */
[----:B------:R-:W-:Y:S02]  /*50c0*/  @P1 IADD3 R0, PT, PT, -R0, RZ, RZ ;  /* 0x000000ff00001210 */ /* 0x000fe40007ffe1ff */
[--C-:B------:R-:W-:Y:S02]  /*50d0*/  SHF.R.U64 R8, R8, 0x1, R9.reuse ;  /* 0x0000000108087819 */ /* 0x100fe40000001209 */
[----:B------:R-:W-:Y:S02]  /*50e0*/  SHF.R.U32.HI R10, RZ, 0x1, R9 ;  /* 0x00000001ff0a7819 */ /* 0x000fe40000011609 */
[----:B------:R-:W-:-:S04]  /*50f0*/  IADD3 R8, P2, P3, RZ, RZ, R8 ;  /* 0x000000ffff087210 */ /* 0x000fc80007b5e008 */
[----:B------:R-:W-:-:S04]  /*5100*/  IADD3.X R7, PT, PT, R7, 0x3fe00000, R10, P2, P3 ;  /* 0x3fe0000007077810 */ /* 0x000fc800017e640a */
[----:B------:R-:W-:-:S07]  /*5110*/  LOP3.LUT R7, R7, R6, RZ, 0xfc, !PT ;  /* 0x0000000607077212 */ /* 0x000fce00078efcff */
.L_x_26:
[----:B------:R-:W-:Y:S02]  /*5120*/  IMAD.MOV.U32 R13, RZ, RZ, 0x0 ;  /* 0x00000000ff0d7424 */ /* 0x000fe400078e00ff */
[----:B------:R-:W-:Y:S02]  /*5130*/  IMAD.MOV.U32 R6, RZ, RZ, R8 ;  /* 0x000000ffff067224 */ /* 0x000fe400078e0008 */
[----:B------:R-:W-:Y:S05]  /*5140*/  RET.REL.NODEC R12 `(_Z5TracePdS_ddy) ;  /* 0xffffffac0cac7950 */ /* 0x000fea0003c3ffff */
.L_x_33:
[----:B------:R-:W-:-:S00]  /*5150*/  BRA `(.L_x_33) ;  /* 0xfffffffc00fc7947 */ /* 0x000fc0000383ffff */
[----:B------:R-:W-:-:S00]  /*5160*/  NOP ;  /* 0x0000000000007918 */ /* 0x000fc00000000000 */
        /* <DEDUP_REMOVED lines=9> */
.L_x_39:


//--------------------- .text._Z10Permute302PdS_S_S_ --------------------------
	.section	.text._Z10Permute302PdS_S_S_,"ax",@progbits
	.align	128
        .global         _Z10Permute302PdS_S_S_
        .type           _Z10Permute302PdS_S_S_,@function
        .size           _Z10Permute302PdS_S_S_,(.L_x_41 - _Z10Permute302PdS_S_S_)
        .other          _Z10Permute302PdS_S_S_,@"STO_CUDA_ENTRY STV_DEFAULT"
_Z10Permute302PdS_S_S_:
.text._Z10Permute302PdS_S_S_:
[----:B------:R-:W-:Y:S01]  /*0000*/  LDC R1, c[0x0][0x37c] ;  /* 0x0000df00ff017b82 */ /* 0x000fe20000000800 */
[----:B------:R-:W0:Y:S07]  /*0010*/  S2R R0, SR_TID.X ;  /* 0x0000000000007919 */ /* 0x000e2e0000002100 */
[----:B------:R-:W0:Y:S08]  /*0020*/  S2UR UR4, SR_CTAID.X ;  /* 0x00000000000479c3 */ /* 0x000e300000002500 */
[----:B------:R-:W0:Y:S02]  /*0030*/  LDC R17, c[0x0][0x360] ;  /* 0x0000d800ff117b82 */ /* 0x000e240000000800 */
[----:B0-----:R-:W-:-:S05]  /*0040*/  IMAD R17, R17, UR4, R0 ;  /* 0x0000000411117c24 */ /* 0x001fca000f8e0200 */
[----:B------:R-:W-:-:S13]  /*0050*/  ISETP.GT.U32.AND P0, PT, R17, 0x73820b, PT ;  /* 0x0073820b1100780c */ /* 0x000fda0003f04070 */
[----:B------:R-:W-:Y:S05]  /*0060*/  @P0 EXIT ;  /* 0x000000000000094d */ /* 0x000fea0003800000 */
[----:B------:R-:W0:Y:S01]  /*0070*/  LDC.64 R2, c[0x0][0x380] ;  /* 0x0000e000ff027b82 */ /* 0x000e220000000a00 */
[----:B------:R-:W1:Y:S07]  /*0080*/  LDCU.64 UR4, c[0x0][0x358] ;  /* 0x00006b00ff0477ac */ /* 0x000e6e0008000a00 */
[----:B------:R-:W2:Y:S08]  /*0090*/  LDC.64 R6, c[0x0][0x388] ;  /* 0x0000e200ff067b82 */ /* 0x000eb00000000a00 */
[----:B------:R-:W3:Y:S01]  /*00a0*/  LDC.64 R10, c[0x0][0x390] ;  /* 0x0000e400ff0a7b82 */ /* 0x000ee20000000a00 */
[----:B0-----:R-:W-:-:S07]  /*00b0*/  IMAD.WIDE.U32 R2, R17, 0x18, R2 ;  /* 0x0000001811027825 */ /* 0x001fce00078e0002 */
[----:B------:R-:W0:Y:S01]  /*00c0*/  LDC.64 R14, c[0x0][0x398] ;  /* 0x0000e600ff0e7b82 */ /* 0x000e220000000a00 */
[----:B-1----:R-:W4:Y:S01]  /*00d0*/  LDG.E.64 R4, desc[UR4][R2.64] ;  /* 0x0000000402047981 */ /* 0x002f22000c1e1b00 */
[----:B--2---:R-:W-:-:S05]  /*00e0*/  IMAD.WIDE.U32 R6, R17, 0x8, R6 ;  /* 0x0000000811067825 */ /* 0x004fca00078e0006 */
[----:B----4-:R-:W-:Y:S04]  /*00f0*/  STG.E.64 desc[UR4][R6.64], R4 ;  /* 0x0000000406007986 */ /* 0x010fe8000c101b04 */
[----:B------:R-:W2:Y:S01]  /*0100*/  LDG.E.64 R8, desc[UR4][R2.64+0x8] ;  /* 0x0000080402087981 */ /* 0x000ea2000c1e1b00 */
[----:B---3--:R-:W-:-:S05]  /*0110*/  IMAD.WIDE.U32 R10, R17, 0x8, R10 ;  /* 0x00000008110a7825 */ /* 0x008fca00078e000a */
[----:B--2---:R-:W-:Y:S04]  /*0120*/  STG.E.64 desc[UR4][R10.64], R8 ;  /* 0x000000080a007986 */ /* 0x004fe8000c101b04 */
[----:B------:R-:W2:Y:S01]  /*0130*/  LDG.E.64 R12, desc[UR4][R2.64+0x10] ;  /* 0x00001004020c7981 */ /* 0x000ea2000c1e1b00 */
[----:B0-----:R-:W-:-:S05]  /*0140*/  IMAD.WIDE.U32 R14, R17, 0x8, R14 ;  /* 0x00000008110e7825 */ /* 0x001fca00078e000e */
[----:B--2---:R-:W-:Y:S01]  /*0150*/  STG.E.64 desc[UR4][R14.64], R12 ;  /* 0x0000000c0e007986 */ /* 0x004fe2000c101b04 */
[----:B------:R-:W-:Y:S05]  /*0160*/  EXIT ;  /* 0x000000000000794d */ /* 0x000fea0003800000 */
.L_x_34:
        /* <DEDUP_REMOVED lines=9> */
.L_x_41:


//--------------------- .text._Z7loadTexyyy       --------------------------
	.section	.text._Z7loadTexyyy,"ax",@progbits
	.align	128
        .global         _Z7loadTexyyy
        .type           _Z7loadTexyyy,@function
        .size           _Z7loadTexyyy,(.L_x_42 - _Z7loadTexyyy)
        .other          _Z7loadTexyyy,@"STO_CUDA_ENTRY STV_DEFAULT"
_Z7loadTexyyy:
.text._Z7loadTexyyy:
[----:B------:R-:W0:Y:S08]  /*0000*/  LDC R1, c[0x0][0x37c] ;  /* 0x0000df00ff017b82 */ /* 0x000e300000000800 */
[----:B------:R-:W1:Y:S01]  /*0010*/  LDC.64 R4, c[0x4][RZ] ;  /* 0x01000000ff047b82 */ /* 0x000e620000000a00 */
[----:B------:R-:W1:Y:S01]  /*0020*/  LDCU.64 UR4, c[0x0][0x358] ;  /* 0x00006b00ff0477ac */ /* 0x000e620008000a00 */
[----:B0-----:R-:W-:Y:S01]  /*0030*/  VIADD R1, R1, 0xffffffe8 ;  /* 0xffffffe801017836 */ /* 0x001fe20000000000 */
[----:B------:R-:W-:Y:S01]  /*0040*/  MOV R0, 0x30 ;  /* 0x0000003000007802 */ /* 0x000fe20000000f00 */
[----:B------:R-:W0:Y:S04]  /*0050*/  LDCU UR6, c[0x0][0x2f8] ;  /* 0x00005f00ff0677ac */ /* 0x000e280008000800 */
[----:B------:R-:W1:Y:S01]  /*0060*/  LDC.64 R12, c[0x0][0x380] ;  /* 0x0000e000ff0c7b82 */ /* 0x000e620000000a00 */
[----:B------:R-:W2:Y:S07]  /*0070*/  LDCU.64 UR8, c[0x4][0x18] ;  /* 0x01000300ff0877ac */ /* 0x000eae0008000a00 */
[----:B------:R-:W3:Y:S01]  /*0080*/  LDC.64 R14, c[0x0][0x388] ;  /* 0x0000e200ff0e7b82 */ /* 0x000ee20000000a00 */
[----:B0-----:R-:W-:-:S07]  /*0090*/  IADD3 R6, P0, PT, R1, UR6, RZ ;  /* 0x0000000601067c10 */ /* 0x001fce000ff1e0ff */
[----:B------:R-:W0:Y:S08]  /*00a0*/  LDC.64 R2, c[0x4][0x8] ;  /* 0x01000200ff027b82 */ /* 0x000e300000000a00 */
[----:B------:R-:W4:Y:S01]  /*00b0*/  LDC.64 R16, c[0x0][0x390] ;  /* 0x0000e400ff107b82 */ /* 0x000f220000000a00 */
[----:B-1----:R2:W-:Y:S04]  /*00c0*/  STG.E.64 desc[UR4][R4.64], R12 ;  /* 0x0000000c04007986 */ /* 0x0025e8000c101b04 */
[----:B------:R1:W-:Y:S03]  /*00d0*/  STL.64 [R1], R12 ;  /* 0x0000000c01007387 */ /* 0x0003e60000100a00 */
[----:B------:R-:W5:Y:S01]  /*00e0*/  LDC.64 R8, c[0x4][0x10] ;  /* 0x01000400ff087b82 */ /* 0x000f620000000a00 */
[----:B---3--:R1:W-:Y:S01]  /*00f0*/  STL.64 [R1+0x8], R14 ;  /* 0x0000080e01007387 */ /* 0x0083e20000100a00 */
[----:B--2---:R-:W-:-:S03]  /*0100*/  IMAD.U32 R4, RZ, RZ, UR8 ;  /* 0x00000008ff047e24 */ /* 0x004fc6000f8e00ff */
[----:B0-----:R1:W-:Y:S03]  /*0110*/  STG.E.64 desc[UR4][R2.64], R14 ;  /* 0x0000000e02007986 */ /* 0x0013e6000c101b04 */
[----:B------:R1:W0:Y:S01]  /*0120*/  LDC.64 R10, c[0x4][R0] ;  /* 0x01000000000a7b82 */ /* 0x0002220000000a00 */
[----:B------:R-:W-:Y:S01]  /*0130*/  MOV R5, UR9 ;  /* 0x0000000900057c02 */ /* 0x000fe20008000f00 */
[----:B----4-:R1:W-:Y:S04]  /*0140*/  STL.64 [R1+0x10], R16 ;  /* 0x0000101001007387 */ /* 0x0103e80000100a00 */
[----:B-----5:R1:W-:Y:S01]  /*0150*/  STG.E.64 desc[UR4][R8.64], R16 ;  /* 0x0000001008007986 */ /* 0x0203e2000c101b04 */
[----:B------:R-:W2:Y:S02]  /*0160*/  LDCU UR4, c[0x0][0x2fc] ;  /* 0x00005f80ff0477ac */ /* 0x000ea40008000800 */
[----:B012---:R-:W-:-:S07]  /*0170*/  IMAD.X R7, RZ, RZ, UR4, P0 ;  /* 0x00000004ff077e24 */ /* 0x007fce00080e06ff */
[----:B------:R-:W-:-:S07]  /*0180*/  LEPC R20, `(.L_x_35) ;  /* 0x000000001014794e */ /* 0x000fce0000000000 */
[----:B------:R-:W-:Y:S05]  /*0190*/  CALL.ABS.NOINC R10 ;  /* 0x000000000a007343 */ /* 0x000fea0003c00000 */
.L_x_35:
[----:B------:R-:W-:Y:S05]  /*01a0*/  EXIT ;  /* 0x000000000000794d */ /* 0x000fea0003800000 */
.L_x_36:
        /* <DEDUP_REMOVED lines=13> */
.L_x_42:


//--------------------- .nv.global.init           --------------------------
	.section	.nv.global.init,"aw",@progbits
	.align	16
.nv.global.init:
	.type		__cudart_sin_cos_coeffs,@object
	.size		__cudart_sin_cos_coeffs,(__cudart_i2opi_d - __cudart_sin_cos_coeffs)
__cudart_sin_cos_coeffs:
        /*0000*/ 	.byte	0x46, 0xd2, 0xb0, 0x2c, 0xf1, 0xe5, 0x5a, 0xbe, 0x92, 0xe3, 0xac, 0x69, 0xe3, 0x1d, 0xc7, 0x3e
        /*0010*/ 	.byte	0xa1, 0x62, 0xdb, 0x19, 0xa0, 0x01, 0x2a, 0xbf, 0x18, 0x08, 0x11, 0x11, 0x11, 0x11, 0x81, 0x3f
        /*0020*/ 	.byte	0x54, 0x55, 0x55, 0x55, 0x55, 0x55, 0xc5, 0xbf, 0x00, 0x00, 0x00, 0x00, 0x00, 0x00, 0x00, 0x00
        /*0030*/ 	.byte	0x00, 0x00, 0x00, 0x00, 0x00, 0x00, 0x00, 0x00, 0x64, 0x81, 0xfd, 0x20, 0x83, 0xff, 0xa8, 0xbd
        /*0040*/ 	.byte	0x28, 0x85, 0xef, 0xc1, 0xa7, 0xee, 0x21, 0x3e, 0xd9, 0xe6, 0x06, 0x8e, 0x4f, 0x7e, 0x92, 0xbe
        /*0050*/ 	.byte	0xe9, 0xbc, 0xdd, 0x19, 0xa0, 0x01, 0xfa, 0x3e, 0x47, 0x5d, 0xc1, 0x16, 0x6c, 0xc1, 0x56, 0xbf
        /*0060*/ 	.byte	0x51, 0x55, 0x55, 0x55, 0x55, 0x55, 0xa5, 0x3f, 0x00, 0x00, 0x00, 0x00, 0x00, 0x00, 0xe0, 0xbf
        /*0070*/ 	.byte	0x00, 0x00, 0x00, 0x00, 0x00, 0x00, 0xf0, 0x3f, 0x00, 0x00, 0x00, 0x00, 0x00, 0x00, 0x00, 0x00
	.type		__cudart_i2opi_d,@object
	.size		__cudart_i2opi_d,($str - __cudart_i2opi_d)
__cudart_i2opi_d:
        /* <DEDUP_REMOVED lines=9> */
	.type		$str,@object
	.size		$str,(.L_3 - $str)
$str:
        /*0110*/ 	.byte	0x25, 0x6c, 0x6c, 0x64, 0x2c, 0x20, 0x25, 0x6c, 0x6c, 0x64, 0x2c, 0x20, 0x25, 0x6c, 0x6c, 0x64
        /*0120*/ 	.byte	0x0a, 0x00
.L_3:


//--------------------- .nv.shared.reserved.0     --------------------------
	.section	.nv.shared.reserved.0,"aw",@nobits
	.weak		__nv_reservedSMEM_offset_0_alias
	.size		__nv_reservedSMEM_offset_0_alias, 0, 64
	.other		__nv_reservedSMEM_offset_0_alias,@"STO_CUDA_RESERVED_SHARED STV_DEFAULT"
__nv_reservedSMEM_offset_0_alias:
	.zero		0
	.zero		64


//--------------------- .nv.global                --------------------------
	.section	.nv.global,"aw",@nobits
	.align	8
.nv.global:
	.type		cufieldZ,@object
	.size		cufieldZ,(cufieldX - cufieldZ)
cufieldZ:
	.zero		8
	.type		cufieldX,@object
	.size		cufieldX,(cufieldY - cufieldX)
cufieldX:
	.zero		8
	.type		cufieldY,@object
	.size		cufieldY,(.L_1 - cufieldY)
cufieldY:
	.zero		8
.L_1:


//--------------------- .nv.constant0._Z5TracePdS_ddy --------------------------
	.section	.nv.constant0._Z5TracePdS_ddy,"a",@progbits
	.sectionflags	@""
	.align	4
.nv.constant0._Z5TracePdS_ddy:
	.zero		936


//--------------------- .nv.constant0._Z10Permute302PdS_S_S_ --------------------------
	.section	.nv.constant0._Z10Permute302PdS_S_S_,"a",@progbits
	.sectionflags	@""
	.align	4
.nv.constant0._Z10Permute302PdS_S_S_:
	.zero		928


//--------------------- .nv.constant0._Z7loadTexyyy --------------------------
	.section	.nv.constant0._Z7loadTexyyy,"a",@progbits
	.sectionflags	@""
	.align	4
.nv.constant0._Z7loadTexyyy:
	.zero		920


//--------------------- SYMBOLS --------------------------

	.type		.nv.reservedSmem.offset0,@object
	.size		.nv.reservedSmem.offset0,0x4
	.type		vprintf,@function
